// auto-generated by cutlass_sweep.gemm — config: {"arch": "sm_90", "cluster_m": 1, "cluster_n": 1, "dtype": "int8", "dtype_b": "int8", "layout": "nt", "stages": 0, "tile_k": 32, "tile_m": 384, "tile_n": 8}
#include "cutlass/cutlass.h"
#include "cutlass/gemm/collective/collective_builder.hpp"
#include "cutlass/gemm/device/gemm_universal_adapter.h"
#include "cutlass/gemm/kernel/gemm_universal.hpp"
#include "cutlass/epilogue/collective/collective_builder.hpp"

using ElemA = int8_t;
using ElemB = int8_t;
using ElemCD = int8_t;
using Acc  = int32_t;
using TileShape    = cute::Shape<cute::_384, cute::_8, cute::_32>;
using ClusterShape = cute::Shape<cute::_1, cute::_1, cute::_1>;

using CollectiveEpilogue = typename cutlass::epilogue::collective::CollectiveBuilder<
    cutlass::arch::Sm90, cutlass::arch::OpClassTensorOp,
    TileShape, ClusterShape,
    cutlass::epilogue::collective::EpilogueTileAuto,
    Acc, Acc,
    ElemCD, cutlass::layout::RowMajor, 128 / cutlass::sizeof_bits<ElemCD>::value,
    ElemCD, cutlass::layout::RowMajor, 128 / cutlass::sizeof_bits<ElemCD>::value,
    cutlass::epilogue::collective::EpilogueScheduleAuto
  >::CollectiveOp;

using CollectiveMainloop = typename cutlass::gemm::collective::CollectiveBuilder<
    cutlass::arch::Sm90, cutlass::arch::OpClassTensorOp,
    ElemA, cutlass::layout::RowMajor, 128 / cutlass::sizeof_bits<ElemA>::value,
    ElemB, cutlass::layout::ColumnMajor, 128 / cutlass::sizeof_bits<ElemB>::value,
    Acc,
    TileShape, ClusterShape,
    cutlass::gemm::collective::StageCountAutoCarveout<static_cast<int>(sizeof(typename CollectiveEpilogue::SharedStorage))>,
    cutlass::gemm::collective::KernelScheduleAuto
  >::CollectiveOp;

using GemmKernel = cutlass::gemm::kernel::GemmUniversal<
    cute::Shape<int,int,int,int>,
    CollectiveMainloop,
    CollectiveEpilogue
>;
using Gemm = cutlass::gemm::device::GemmUniversalAdapter<GemmKernel>;

// Force the device kernel symbol into the cubin without needing a host main.
auto* _anchor = &cutlass::device_kernel<GemmKernel>;


// ===== COMPILED SASS (sm_90a) =====

	.target	sm_90a

	.elftype	@"ET_EXEC"


//--------------------- .note.nv.tkinfo           --------------------------
	.section	.note.nv.tkinfo,"",@"SHT_NOTE"
	.sectionflags	@"SHF_NOTE_NV_TKINFO"
	.tkinfo
        /*0018*/ 	.word	0x00000002
        /*0030*/ 	.string	""
        /*0030*/ 	.string	"ptxas"
        /*0030*/ 	.string	"Cuda compilation tools, release 13.0, V13.0.88"
        /*0030*/ 	.string	"Build cuda_13.0.r13.0/compiler.36424714_0"
        /*0030*/ 	.string	"-arch sm_90a -m 64 "



//--------------------- .note.nv.cuinfo           --------------------------
	.section	.note.nv.cuinfo,"",@"SHT_NOTE"
	.sectionflags	@"SHF_NOTE_NV_CUINFO"
        /*0018*/ 	.short	0x0002
        /*001a*/ 	.short	0x005a
        /*001c*/ 	.short	0x0082
	.zero		2


//--------------------- .nv.info                  --------------------------
	.section	.nv.info,"",@"SHT_CUDA_INFO"
	.align	4


	//----- nvinfo : EIATTR_REGCOUNT
	.align		4
        /*0000*/ 	.byte	0x04, 0x2f
        /*0002*/ 	.short	(.L_15 - .L_14)
	.align		4
.L_14:
        /*0004*/ 	.word	index@(_ZN7cutlass13device_kernelINS_4gemm6kernel13GemmUniversalIN4cute5tupleIJiiiiEEENS1_10collective13CollectiveMmaINS1_34MainloopSm90TmaGmmaWarpSpecializedILi18ENS5_IJNS4_1CILi1EEESB_SB_EEENS1_35KernelTmaWarpSpecializedCooperativeEEENS5_IJNSA_ILi384EEENSA_ILi8EEENSA_ILi32EEEEEEaNS5_IJlSB_lEEEaSJ_NS4_8TiledMMAINS4_8MMA_AtomIJNS4_4SM904GMMA25MMA_64x8x32_S32S8S8_SS_TNEEEENS4_6LayoutINS5_IJNSA_ILi2EEESB_SB_EEENS5_IJSB_NSA_ILi0EEEST_EEEEENS5_IJNS4_10UnderscoreESW_SW_EEEEENS4_13SM90_TMA_LOADENS4_14ComposedLayoutINS4_7SwizzleILi1ELi4ELi3EEENS4_18smem_ptr_flag_bitsILi8EEENSQ_INS5_IJSG_SH_EEENS5_IJSH_SB_EEEEEEEvNS4_8identityESZ_S18_vS19_EENS_8epilogue10collective6detail29Sm90TmaWarpSpecializedAdapterINS1C_15DefaultEpilogueIaSJ_SJ_NS1B_6thread17LinearCombinationIaLi1EiiLNS1G_9ScaleType4KindE0ELNS_15FloatRoundStyleE2EaEENS1_15EpilogueDefaultEEEEEvvEEEEvNT_6ParamsE)
        /*0008*/ 	.word	0x000000a8


	//----- nvinfo : EIATTR_FRAME_SIZE
	.align		4
.L_15:
        /*000c*/ 	.byte	0x04, 0x11
        /*000e*/ 	.short	(.L_17 - .L_16)
	.align		4
.L_16:
        /*0010*/ 	.word	index@(_ZN7cutlass13device_kernelINS_4gemm6kernel13GemmUniversalIN4cute5tupleIJiiiiEEENS1_10collective13CollectiveMmaINS1_34MainloopSm90TmaGmmaWarpSpecializedILi18ENS5_IJNS4_1CILi1EEESB_SB_EEENS1_35KernelTmaWarpSpecializedCooperativeEEENS5_IJNSA_ILi384EEENSA_ILi8EEENSA_ILi32EEEEEEaNS5_IJlSB_lEEEaSJ_NS4_8TiledMMAINS4_8MMA_AtomIJNS4_4SM904GMMA25MMA_64x8x32_S32S8S8_SS_TNEEEENS4_6LayoutINS5_IJNSA_ILi2EEESB_SB_EEENS5_IJSB_NSA_ILi0EEEST_EEEEENS5_IJNS4_10UnderscoreESW_SW_EEEEENS4_13SM90_TMA_LOADENS4_14ComposedLayoutINS4_7SwizzleILi1ELi4ELi3EEENS4_18smem_ptr_flag_bitsILi8EEENSQ_INS5_IJSG_SH_EEENS5_IJSH_SB_EEEEEEEvNS4_8identityESZ_S18_vS19_EENS_8epilogue10collective6detail29Sm90TmaWarpSpecializedAdapterINS1C_15DefaultEpilogueIaSJ_SJ_NS1B_6thread17LinearCombinationIaLi1EiiLNS1G_9ScaleType4KindE0ELNS_15FloatRoundStyleE2EaEENS1_15EpilogueDefaultEEEEEvvEEEEvNT_6ParamsE)
        /*0014*/ 	.word	0x00000000


	//----- nvinfo : EIATTR_MIN_STACK_SIZE
	.align		4
.L_17:
        /*0018*/ 	.byte	0x04, 0x12
        /*001a*/ 	.short	(.L_19 - .L_18)
	.align		4
.L_18:
        /*001c*/ 	.word	index@(_ZN7cutlass13device_kernelINS_4gemm6kernel13GemmUniversalIN4cute5tupleIJiiiiEEENS1_10collective13CollectiveMmaINS1_34MainloopSm90TmaGmmaWarpSpecializedILi18ENS5_IJNS4_1CILi1EEESB_SB_EEENS1_35KernelTmaWarpSpecializedCooperativeEEENS5_IJNSA_ILi384EEENSA_ILi8EEENSA_ILi32EEEEEEaNS5_IJlSB_lEEEaSJ_NS4_8TiledMMAINS4_8MMA_AtomIJNS4_4SM904GMMA25MMA_64x8x32_S32S8S8_SS_TNEEEENS4_6LayoutINS5_IJNSA_ILi2EEESB_SB_EEENS5_IJSB_NSA_ILi0EEEST_EEEEENS5_IJNS4_10UnderscoreESW_SW_EEEEENS4_13SM90_TMA_LOADENS4_14ComposedLayoutINS4_7SwizzleILi1ELi4ELi3EEENS4_18smem_ptr_flag_bitsILi8EEENSQ_INS5_IJSG_SH_EEENS5_IJSH_SB_EEEEEEEvNS4_8identityESZ_S18_vS19_EENS_8epilogue10collective6detail29Sm90TmaWarpSpecializedAdapterINS1C_15DefaultEpilogueIaSJ_SJ_NS1B_6thread17LinearCombinationIaLi1EiiLNS1G_9ScaleType4KindE0ELNS_15FloatRoundStyleE2EaEENS1_15EpilogueDefaultEEEEEvvEEEEvNT_6ParamsE)
        /*0020*/ 	.word	0x00000000
.L_19:


//--------------------- .nv.compat                --------------------------
	.section	.nv.compat,"",@"SHT_CUDA_COMPAT_INFO"
	.align	4
        /*0000*/ 	.byte	0x02, 0x09, 0x01, 0x00, 0x02, 0x02, 0x04, 0x00, 0x02, 0x05, 0x05, 0x00, 0x03, 0x07, 0x01, 0x01
        /*0010*/ 	.byte	0x02, 0x03, 0x01, 0x00, 0x02, 0x06, 0x01, 0x00, 0x04, 0x0b, 0x08, 0x00, 0x00, 0x00, 0x00, 0x00
        /*0020*/ 	.byte	0x00, 0x00, 0x00, 0x00


//--------------------- .nv.info._ZN7cutlass13device_kernelINS_4gemm6kernel13GemmUniversalIN4cute5tupleIJiiiiEEENS1_10collective13CollectiveMmaINS1_34MainloopSm90TmaGmmaWarpSpecializedILi18ENS5_IJNS4_1CILi1EEESB_SB_EEENS1_35KernelTmaWarpSpecializedCooperativeEEENS5_IJNSA_ILi384EEENSA_ILi8EEENSA_ILi32EEEEEEaNS5_IJlSB_lEEEaSJ_NS4_8TiledMMAINS4_8MMA_AtomIJNS4_4SM904GMMA25MMA_64x8x32_S32S8S8_SS_TNEEEENS4_6LayoutINS5_IJNSA_ILi2EEESB_SB_EEENS5_IJSB_NSA_ILi0EEEST_EEEEENS5_IJNS4_10UnderscoreESW_SW_EEEEENS4_13SM90_TMA_LOADENS4_14ComposedLayoutINS4_7SwizzleILi1ELi4ELi3EEENS4_18smem_ptr_flag_bitsILi8EEENSQ_INS5_IJSG_SH_EEENS5_IJSH_SB_EEEEEEEvNS4_8identityESZ_S18_vS19_EENS_8epilogue10collective6detail29Sm90TmaWarpSpecializedAdapterINS1C_15DefaultEpilogueIaSJ_SJ_NS1B_6thread17LinearCombinationIaLi1EiiLNS1G_9ScaleType4KindE0ELNS_15FloatRoundStyleE2EaEENS1_15EpilogueDefaultEEEEEvvEEEEvNT_6ParamsE --------------------------
	.section	.nv.info._ZN7cutlass13device_kernelINS_4gemm6kernel13GemmUniversalIN4cute5tupleIJiiiiEEENS1_10collective13CollectiveMmaINS1_34MainloopSm90TmaGmmaWarpSpecializedILi18ENS5_IJNS4_1CILi1EEESB_SB_EEENS1_35KernelTmaWarpSpecializedCooperativeEEENS5_IJNSA_ILi384EEENSA_ILi8EEENSA_ILi32EEEEEEaNS5_IJlSB_lEEEaSJ_NS4_8TiledMMAINS4_8MMA_AtomIJNS4_4SM904GMMA25MMA_64x8x32_S32S8S8_SS_TNEEEENS4_6LayoutINS5_IJNSA_ILi2EEESB_SB_EEENS5_IJSB_NSA_ILi0EEEST_EEEEENS5_IJNS4_10UnderscoreESW_SW_EEEEENS4_13SM90_TMA_LOADENS4_14ComposedLayoutINS4_7SwizzleILi1ELi4ELi3EEENS4_18smem_ptr_flag_bitsILi8EEENSQ_INS5_IJSG_SH_EEENS5_IJSH_SB_EEEEEEEvNS4_8identityESZ_S18_vS19_EENS_8epilogue10collective6detail29Sm90TmaWarpSpecializedAdapterINS1C_15DefaultEpilogueIaSJ_SJ_NS1B_6thread17LinearCombinationIaLi1EiiLNS1G_9ScaleType4KindE0ELNS_15FloatRoundStyleE2EaEENS1_15EpilogueDefaultEEEEEvvEEEEvNT_6ParamsE,"",@"SHT_CUDA_INFO"
	.sectionflags	@""
	.align	4


	//----- nvinfo : EIATTR_CUDA_API_VERSION
	.align		4
        /*0000*/ 	.byte	0x04, 0x37
        /*0002*/ 	.short	(.L_21 - .L_20)
.L_20:
        /*0004*/ 	.word	0x00000082


	//----- nvinfo : EIATTR_KPARAM_INFO
	.align		4
.L_21:
        /*0008*/ 	.byte	0x04, 0x17
        /*000a*/ 	.short	(.L_23 - .L_22)
.L_22:
        /*000c*/ 	.word	0x00000000
        /*0010*/ 	.short	0x0000
        /*0012*/ 	.short	0x0070
        /*0014*/ 	.byte	0x00, 0xf0, 0x01, 0x10


	//----- nvinfo : EIATTR_SPARSE_MMA_MASK
	.align		4
.L_23:
        /*0018*/ 	.byte	0x03, 0x50
        /*001a*/ 	.short	0x0000


	//----- nvinfo : EIATTR_MAXREG_COUNT
	.align		4
        /*001c*/ 	.byte	0x03, 0x1b
        /*001e*/ 	.short	0x00a8


	//----- nvinfo : EIATTR_NUM_BARRIERS
	.align		4
        /*0020*/ 	.byte	0x02, 0x4c
        /*0022*/ 	.byte	0x01
	.zero		1


	//----- nvinfo : EIATTR_EXTERNS
	.align		4
        /*0024*/ 	.byte	0x04, 0x0f
        /*0026*/ 	.short	(.L_25 - .L_24)


	//   ....[0]....
	.align		4
.L_24:
        /*0028*/ 	.word	index@(__assertfail)


	//----- nvinfo : EIATTR_MERCURY_ISA_VERSION
	.align		4
.L_25:
        /*002c*/ 	.byte	0x03, 0x5f
        /*002e*/ 	.short	0x0101


	//----- nvinfo : EIATTR_INT_WARP_WIDE_INSTR_OFFSETS
	.align		4
        /*0030*/ 	.byte	0x04, 0x31
        /*0032*/ 	.short	(.L_27 - .L_26)


	//   ....[0]....
.L_26:
        /*0034*/ 	.word	0x000005a0


	//   ....[1]....
        /*0038*/ 	.word	0x000005b0


	//   ....[2]....
        /*003c*/ 	.word	0x000006d0


	//----- nvinfo : EIATTR_COOP_GROUP_MASK_REGIDS
	.align		4
.L_27:
        /*0040*/ 	.byte	0x04, 0x29
        /*0042*/ 	.short	(.L_29 - .L_28)


	//   ....[0]....
.L_28:
        /*0044*/ 	.word	0xffffffff


	//   ....[1]....
        /*0048*/ 	.word	0xffffffff


	//   ....[2]....
        /*004c*/ 	.word	0xffffffff


	//   ....[3]....
        /*0050*/ 	.word	0xffffffff


	//   ....[4]....
        /*0054*/ 	.word	0xffffffff


	//----- nvinfo : EIATTR_COOP_GROUP_INSTR_OFFSETS
	.align		4
.L_29:
        /*0058*/ 	.byte	0x04, 0x28
        /*005a*/ 	.short	(.L_31 - .L_30)


	//   ....[0]....
.L_30:
        /*005c*/ 	.word	0x00000060


	//   ....[1]....
        /*0060*/ 	.word	0x00000070


	//   ....[2]....
        /*0064*/ 	.word	0x00000130


	//   ....[3]....
        /*0068*/ 	.word	0x000004b0


	//   ....[4]....
        /*006c*/ 	.word	0x00001330


	//----- nvinfo : EIATTR_REG_RECONFIG
	.align		4
.L_31:
        /*0070*/ 	.byte	0x01, 0x54
	.zero		2


	//----- nvinfo : EIATTR_SYSCALL_OFFSETS
	.align		4
        /*0074*/ 	.byte	0x04, 0x46
        /*0076*/ 	.short	(.L_33 - .L_32)


	//   ....[0]....
.L_32:
        /*0078*/ 	.word	0x00001520


	//----- nvinfo : EIATTR_MBARRIER_INSTR_OFFSETS
	.align		4
.L_33:
        /*007c*/ 	.byte	0x04, 0x39
        /*007e*/ 	.short	(.L_35 - .L_34)


	//   ....[0]....
.L_34:
        /*0080*/ 	.word	0x00000250
        /*0084*/ 	.word	0x000000ff
        /*0088*/ 	.word	0x00000000
        /*008c*/ 	.short	0x0100
        /*008e*/ 	.byte	0x08
	.zero		1


	//   ....[1]....
        /*0090*/ 	.word	0x00000260
        /*0094*/ 	.word	0x000000ff
        /*0098*/ 	.word	0x00000090
        /*009c*/ 	.short	0x0100
        /*009e*/ 	.byte	0x08
	.zero		1


	//   ....[2]....
        /*00a0*/ 	.word	0x00000270
        /*00a4*/ 	.word	0x000000ff
        /*00a8*/ 	.word	0x00000008
        /*00ac*/ 	.short	0x0100
        /*00ae*/ 	.byte	0x08
	.zero		1


	//   ....[3]....
        /*00b0*/ 	.word	0x00000280
        /*00b4*/ 	.word	0x000000ff
        /*00b8*/ 	.word	0x00000098
        /*00bc*/ 	.short	0x0100
        /*00be*/ 	.byte	0x08
	.zero		1


	//   ....[4]....
        /*00c0*/ 	.word	0x00000290
        /*00c4*/ 	.word	0x000000ff
        /*00c8*/ 	.word	0x00000010
        /*00cc*/ 	.short	0x0100
        /*00ce*/ 	.byte	0x08
	.zero		1


	//   ....[5]....
        /*00d0*/ 	.word	0x000002a0
        /*00d4*/ 	.word	0x000000ff
        /*00d8*/ 	.word	0x000000a0
        /*00dc*/ 	.short	0x0100
        /*00de*/ 	.byte	0x08
	.zero		1


	//   ....[6]....
        /*00e0*/ 	.word	0x000002b0
        /*00e4*/ 	.word	0x000000ff
        /*00e8*/ 	.word	0x00000018
        /*00ec*/ 	.short	0x0100
        /*00ee*/ 	.byte	0x08
	.zero		1


	//   ....[7]....
        /*00f0*/ 	.word	0x000002c0
        /*00f4*/ 	.word	0x000000ff
        /*00f8*/ 	.word	0x000000a8
        /*00fc*/ 	.short	0x0100
        /*00fe*/ 	.byte	0x08
	.zero		1


	//   ....[8]....
        /*0100*/ 	.word	0x000002d0
        /*0104*/ 	.word	0x000000ff
        /*0108*/ 	.word	0x00000020
        /*010c*/ 	.short	0x0100
        /*010e*/ 	.byte	0x08
	.zero		1


	//   ....[9]....
        /*0110*/ 	.word	0x000002e0
        /*0114*/ 	.word	0x000000ff
        /*0118*/ 	.word	0x000000b0
        /*011c*/ 	.short	0x0100
        /*011e*/ 	.byte	0x08
	.zero		1


	//   ....[10]....
        /*0120*/ 	.word	0x000002f0
        /*0124*/ 	.word	0x000000ff
        /*0128*/ 	.word	0x00000028
        /*012c*/ 	.short	0x0100
        /*012e*/ 	.byte	0x08
	.zero		1


	//   ....[11]....
        /*0130*/ 	.word	0x00000300
        /*0134*/ 	.word	0x000000ff
        /*0138*/ 	.word	0x000000b8
        /*013c*/ 	.short	0x0100
        /*013e*/ 	.byte	0x08
	.zero		1


	//   ....[12]....
        /*0140*/ 	.word	0x00000310
        /*0144*/ 	.word	0x000000ff
        /*0148*/ 	.word	0x00000030
        /*014c*/ 	.short	0x0100
        /*014e*/ 	.byte	0x08
	.zero		1


	//   ....[13]....
        /*0150*/ 	.word	0x00000320
        /*0154*/ 	.word	0x000000ff
        /*0158*/ 	.word	0x000000c0
        /*015c*/ 	.short	0x0100
        /*015e*/ 	.byte	0x08
	.zero		1


	//   ....[14]....
        /*0160*/ 	.word	0x00000330
        /*0164*/ 	.word	0x000000ff
        /*0168*/ 	.word	0x00000038
        /*016c*/ 	.short	0x0100
        /*016e*/ 	.byte	0x08
	.zero		1


	//   ....[15]....
        /*0170*/ 	.word	0x00000340
        /*0174*/ 	.word	0x000000ff
        /*0178*/ 	.word	0x000000c8
        /*017c*/ 	.short	0x0100
        /*017e*/ 	.byte	0x08
	.zero		1


	//   ....[16]....
        /*0180*/ 	.word	0x00000350
        /*0184*/ 	.word	0x000000ff
        /*0188*/ 	.word	0x00000040
        /*018c*/ 	.short	0x0100
        /*018e*/ 	.byte	0x08
	.zero		1


	//   ....[17]....
        /*0190*/ 	.word	0x00000360
        /*0194*/ 	.word	0x000000ff
        /*0198*/ 	.word	0x000000d0
        /*019c*/ 	.short	0x0100
        /*019e*/ 	.byte	0x08
	.zero		1


	//   ....[18]....
        /*01a0*/ 	.word	0x00000370
        /*01a4*/ 	.word	0x000000ff
        /*01a8*/ 	.word	0x00000048
        /*01ac*/ 	.short	0x0100
        /*01ae*/ 	.byte	0x08
	.zero		1


	//   ....[19]....
        /*01b0*/ 	.word	0x00000380
        /*01b4*/ 	.word	0x000000ff
        /*01b8*/ 	.word	0x000000d8
        /*01bc*/ 	.short	0x0100
        /*01be*/ 	.byte	0x08
	.zero		1


	//   ....[20]....
        /*01c0*/ 	.word	0x00000390
        /*01c4*/ 	.word	0x000000ff
        /*01c8*/ 	.word	0x00000050
        /*01cc*/ 	.short	0x0100
        /*01ce*/ 	.byte	0x08
	.zero		1


	//   ....[21]....
        /*01d0*/ 	.word	0x000003a0
        /*01d4*/ 	.word	0x000000ff
        /*01d8*/ 	.word	0x000000e0
        /*01dc*/ 	.short	0x0100
        /*01de*/ 	.byte	0x08
	.zero		1


	//   ....[22]....
        /*01e0*/ 	.word	0x000003b0
        /*01e4*/ 	.word	0x000000ff
        /*01e8*/ 	.word	0x00000058
        /*01ec*/ 	.short	0x0100
        /*01ee*/ 	.byte	0x08
	.zero		1


	//   ....[23]....
        /*01f0*/ 	.word	0x000003c0
        /*01f4*/ 	.word	0x000000ff
        /*01f8*/ 	.word	0x000000e8
        /*01fc*/ 	.short	0x0100
        /*01fe*/ 	.byte	0x08
	.zero		1


	//   ....[24]....
        /*0200*/ 	.word	0x000003d0
        /*0204*/ 	.word	0x000000ff
        /*0208*/ 	.word	0x00000060
        /*020c*/ 	.short	0x0100
        /*020e*/ 	.byte	0x08
	.zero		1


	//   ....[25]....
        /*0210*/ 	.word	0x000003e0
        /*0214*/ 	.word	0x000000ff
        /*0218*/ 	.word	0x000000f0
        /*021c*/ 	.short	0x0100
        /*021e*/ 	.byte	0x08
	.zero		1


	//   ....[26]....
        /*0220*/ 	.word	0x000003f0
        /*0224*/ 	.word	0x000000ff
        /*0228*/ 	.word	0x00000068
        /*022c*/ 	.short	0x0100
        /*022e*/ 	.byte	0x08
	.zero		1


	//   ....[27]....
        /*0230*/ 	.word	0x00000400
        /*0234*/ 	.word	0x000000ff
        /*0238*/ 	.word	0x000000f8
        /*023c*/ 	.short	0x0100
        /*023e*/ 	.byte	0x08
	.zero		1


	//   ....[28]....
        /*0240*/ 	.word	0x00000410
        /*0244*/ 	.word	0x000000ff
        /*0248*/ 	.word	0x00000070
        /*024c*/ 	.short	0x0100
        /*024e*/ 	.byte	0x08
	.zero		1


	//   ....[29]....
        /*0250*/ 	.word	0x00000420
        /*0254*/ 	.word	0x000000ff
        /*0258*/ 	.word	0x00000100
        /*025c*/ 	.short	0x0100
        /*025e*/ 	.byte	0x08
	.zero		1


	//   ....[30]....
        /*0260*/ 	.word	0x00000430
        /*0264*/ 	.word	0x000000ff
        /*0268*/ 	.word	0x00000078
        /*026c*/ 	.short	0x0100
        /*026e*/ 	.byte	0x08
	.zero		1


	//   ....[31]....
        /*0270*/ 	.word	0x00000440
        /*0274*/ 	.word	0x000000ff
        /*0278*/ 	.word	0x00000108
        /*027c*/ 	.short	0x0100
        /*027e*/ 	.byte	0x08
	.zero		1


	//   ....[32]....
        /*0280*/ 	.word	0x00000450
        /*0284*/ 	.word	0x000000ff
        /*0288*/ 	.word	0x00000080
        /*028c*/ 	.short	0x0100
        /*028e*/ 	.byte	0x08
	.zero		1


	//   ....[33]....
        /*0290*/ 	.word	0x00000460
        /*0294*/ 	.word	0x000000ff
        /*0298*/ 	.word	0x00000110
        /*029c*/ 	.short	0x0100
        /*029e*/ 	.byte	0x08
	.zero		1


	//   ....[34]....
        /*02a0*/ 	.word	0x00000470
        /*02a4*/ 	.word	0x000000ff
        /*02a8*/ 	.word	0x00000088
        /*02ac*/ 	.short	0x0100
        /*02ae*/ 	.byte	0x08
	.zero		1


	//   ....[35]....
        /*02b0*/ 	.word	0x00000480
        /*02b4*/ 	.word	0x000000ff
        /*02b8*/ 	.word	0x00000118
        /*02bc*/ 	.short	0x0100
        /*02be*/ 	.byte	0x08
	.zero		1


	//   ....[36]....
        /*02c0*/ 	.word	0x00000750
        /*02c4*/ 	.word	0x000000ff
        /*02c8*/ 	.word	0x00000130
        /*02cc*/ 	.short	0x0100
        /*02ce*/ 	.byte	0x08
	.zero		1


	//   ....[37]....
        /*02d0*/ 	.word	0x000007b0
        /*02d4*/ 	.word	0x000000ff
        /*02d8*/ 	.word	0x00000138
        /*02dc*/ 	.short	0x0100
        /*02de*/ 	.byte	0x08
	.zero		1


	//   ....[38]....
        /*02e0*/ 	.word	0x000015a0
        /*02e4*/ 	.word	0x00000000
        /*02e8*/ 	.word	0x00000000
        /*02ec*/ 	.short	0x010a
        /*02ee*/ 	.byte	0x3f
	.zero		1


	//   ....[39]....
        /*02f0*/ 	.word	0x000015e0
        /*02f4*/ 	.word	0x00000000
        /*02f8*/ 	.word	0x00000000
        /*02fc*/ 	.short	0x010a
        /*02fe*/ 	.byte	0x3f
	.zero		1


	//   ....[40]....
        /*0300*/ 	.word	0x00001910
        /*0304*/ 	.word	0x00000003
        /*0308*/ 	.word	0x00000000
        /*030c*/ 	.short	0x010a
        /*030e*/ 	.byte	0x3f
	.zero		1


	//   ....[41]....
        /*0310*/ 	.word	0x00001950
        /*0314*/ 	.word	0x00000003
        /*0318*/ 	.word	0x00000000
        /*031c*/ 	.short	0x010a
        /*031e*/ 	.byte	0x3f
	.zero		1


	//   ....[42]....
        /*0320*/ 	.word	0x00001b00
        /*0324*/ 	.word	0x00000003
        /*0328*/ 	.word	0x00000000
        /*032c*/ 	.short	0x0101
        /*032e*/ 	.byte	0x3f
	.zero		1


	//   ....[43]....
        /*0330*/ 	.word	0x00001cc0
        /*0334*/ 	.word	0x00000000
        /*0338*/ 	.word	0x00000000
        /*033c*/ 	.short	0x0101
        /*033e*/ 	.byte	0x3f
	.zero		1


	//   ....[44]....
        /*0340*/ 	.word	0x00003da0
        /*0344*/ 	.word	0x0000000e
        /*0348*/ 	.word	0x00000090
        /*034c*/ 	.short	0x010a
        /*034e*/ 	.byte	0x3f
	.zero		1


	//   ....[45]....
        /*0350*/ 	.word	0x00004130
        /*0354*/ 	.word	0x00000005
        /*0358*/ 	.word	0x00000138
        /*035c*/ 	.short	0x0101
        /*035e*/ 	.byte	0x3f
	.zero		1


	//   ....[46]....
        /*0360*/ 	.word	0x00004890
        /*0364*/ 	.word	0x00000007
        /*0368*/ 	.word	0x00000000
        /*036c*/ 	.short	0x010a
        /*036e*/ 	.byte	0x3f
	.zero		1


	//   ....[47]....
        /*0370*/ 	.word	0x00004910
        /*0374*/ 	.word	0x00000008
        /*0378*/ 	.word	0x00000000
        /*037c*/ 	.short	0x010a
        /*037e*/ 	.byte	0x3f
	.zero		1


	//   ....[48]....
        /*0380*/ 	.word	0x000049a0
        /*0384*/ 	.word	0x00000009
        /*0388*/ 	.word	0x00000000
        /*038c*/ 	.short	0x010a
        /*038e*/ 	.byte	0x3f
	.zero		1


	//   ....[49]....
        /*0390*/ 	.word	0x00004a30
        /*0394*/ 	.word	0x00000008
        /*0398*/ 	.word	0x00000000
        /*039c*/ 	.short	0x010a
        /*039e*/ 	.byte	0x3f
	.zero		1


	//   ....[50]....
        /*03a0*/ 	.word	0x00004ac0
        /*03a4*/ 	.word	0x00000009
        /*03a8*/ 	.word	0x00000000
        /*03ac*/ 	.short	0x010a
        /*03ae*/ 	.byte	0x3f
	.zero		1


	//   ....[51]....
        /*03b0*/ 	.word	0x00004b50
        /*03b4*/ 	.word	0x00000008
        /*03b8*/ 	.word	0x00000000
        /*03bc*/ 	.short	0x010a
        /*03be*/ 	.byte	0x3f
	.zero		1


	//   ....[52]....
        /*03c0*/ 	.word	0x00004be0
        /*03c4*/ 	.word	0x00000009
        /*03c8*/ 	.word	0x00000000
        /*03cc*/ 	.short	0x010a
        /*03ce*/ 	.byte	0x3f
	.zero		1


	//   ....[53]....
        /*03d0*/ 	.word	0x00004c70
        /*03d4*/ 	.word	0x00000008
        /*03d8*/ 	.word	0x00000000
        /*03dc*/ 	.short	0x010a
        /*03de*/ 	.byte	0x3f
	.zero		1


	//   ....[54]....
        /*03e0*/ 	.word	0x00004d00
        /*03e4*/ 	.word	0x00000009
        /*03e8*/ 	.word	0x00000000
        /*03ec*/ 	.short	0x010a
        /*03ee*/ 	.byte	0x3f
	.zero		1


	//   ....[55]....
        /*03f0*/ 	.word	0x00004d90
        /*03f4*/ 	.word	0x00000008
        /*03f8*/ 	.word	0x00000000
        /*03fc*/ 	.short	0x010a
        /*03fe*/ 	.byte	0x3f
	.zero		1


	//   ....[56]....
        /*0400*/ 	.word	0x00004e20
        /*0404*/ 	.word	0x00000009
        /*0408*/ 	.word	0x00000000
        /*040c*/ 	.short	0x010a
        /*040e*/ 	.byte	0x3f
	.zero		1


	//   ....[57]....
        /*0410*/ 	.word	0x00004eb0
        /*0414*/ 	.word	0x00000008
        /*0418*/ 	.word	0x00000000
        /*041c*/ 	.short	0x010a
        /*041e*/ 	.byte	0x3f
	.zero		1


	//   ....[58]....
        /*0420*/ 	.word	0x00004f40
        /*0424*/ 	.word	0x00000009
        /*0428*/ 	.word	0x00000000
        /*042c*/ 	.short	0x010a
        /*042e*/ 	.byte	0x3f
	.zero		1


	//   ....[59]....
        /*0430*/ 	.word	0x00004fd0
        /*0434*/ 	.word	0x00000008
        /*0438*/ 	.word	0x00000000
        /*043c*/ 	.short	0x010a
        /*043e*/ 	.byte	0x3f
	.zero		1


	//   ....[60]....
        /*0440*/ 	.word	0x00005060
        /*0444*/ 	.word	0x00000009
        /*0448*/ 	.word	0x00000000
        /*044c*/ 	.short	0x010a
        /*044e*/ 	.byte	0x3f
	.zero		1


	//   ....[61]....
        /*0450*/ 	.word	0x000050f0
        /*0454*/ 	.word	0x00000008
        /*0458*/ 	.word	0x00000000
        /*045c*/ 	.short	0x010a
        /*045e*/ 	.byte	0x3f
	.zero		1


	//   ....[62]....
        /*0460*/ 	.word	0x00005180
        /*0464*/ 	.word	0x0000000b
        /*0468*/ 	.word	0x00000000
        /*046c*/ 	.short	0x010a
        /*046e*/ 	.byte	0x3f
	.zero		1


	//   ....[63]....
        /*0470*/ 	.word	0x00005210
        /*0474*/ 	.word	0x00000003
        /*0478*/ 	.word	0x00000000
        /*047c*/ 	.short	0x010a
        /*047e*/ 	.byte	0x3f
	.zero		1


	//   ....[64]....
        /*0480*/ 	.word	0x00005270
        /*0484*/ 	.word	0x00000000
        /*0488*/ 	.word	0x00000000
        /*048c*/ 	.short	0x010a
        /*048e*/ 	.byte	0x3f
	.zero		1


	//   ....[65]....
        /*0490*/ 	.word	0x000052c0
        /*0494*/ 	.word	0x00000003
        /*0498*/ 	.word	0x00000000
        /*049c*/ 	.short	0x010a
        /*049e*/ 	.byte	0x3f
	.zero		1


	//   ....[66]....
        /*04a0*/ 	.word	0x00005390
        /*04a4*/ 	.word	0x0000000e
        /*04a8*/ 	.word	0x00000090
        /*04ac*/ 	.short	0x010a
        /*04ae*/ 	.byte	0x3f
	.zero		1


	//   ....[67]....
        /*04b0*/ 	.word	0x00005460
        /*04b4*/ 	.word	0x00000007
        /*04b8*/ 	.word	0x00000000
        /*04bc*/ 	.short	0x010a
        /*04be*/ 	.byte	0x3f
	.zero		1


	//   ....[68]....
        /*04c0*/ 	.word	0x000054b0
        /*04c4*/ 	.word	0x00000008
        /*04c8*/ 	.word	0x00000000
        /*04cc*/ 	.short	0x010a
        /*04ce*/ 	.byte	0x3f
	.zero		1


	//   ....[69]....
        /*04d0*/ 	.word	0x00005500
        /*04d4*/ 	.word	0x00000009
        /*04d8*/ 	.word	0x00000000
        /*04dc*/ 	.short	0x010a
        /*04de*/ 	.byte	0x3f
	.zero		1


	//   ....[70]....
        /*04e0*/ 	.word	0x00005550
        /*04e4*/ 	.word	0x00000008
        /*04e8*/ 	.word	0x00000000
        /*04ec*/ 	.short	0x010a
        /*04ee*/ 	.byte	0x3f
	.zero		1


	//   ....[71]....
        /*04f0*/ 	.word	0x000055a0
        /*04f4*/ 	.word	0x00000009
        /*04f8*/ 	.word	0x00000000
        /*04fc*/ 	.short	0x010a
        /*04fe*/ 	.byte	0x3f
	.zero		1


	//   ....[72]....
        /*0500*/ 	.word	0x000055f0
        /*0504*/ 	.word	0x00000008
        /*0508*/ 	.word	0x00000000
        /*050c*/ 	.short	0x010a
        /*050e*/ 	.byte	0x3f
	.zero		1


	//   ....[73]....
        /*0510*/ 	.word	0x00005640
        /*0514*/ 	.word	0x00000009
        /*0518*/ 	.word	0x00000000
        /*051c*/ 	.short	0x010a
        /*051e*/ 	.byte	0x3f
	.zero		1


	//   ....[74]....
        /*0520*/ 	.word	0x00005690
        /*0524*/ 	.word	0x00000008
        /*0528*/ 	.word	0x00000000
        /*052c*/ 	.short	0x010a
        /*052e*/ 	.byte	0x3f
	.zero		1


	//   ....[75]....
        /*0530*/ 	.word	0x000056e0
        /*0534*/ 	.word	0x00000009
        /*0538*/ 	.word	0x00000000
        /*053c*/ 	.short	0x010a
        /*053e*/ 	.byte	0x3f
	.zero		1


	//   ....[76]....
        /*0540*/ 	.word	0x00005730
        /*0544*/ 	.word	0x00000008
        /*0548*/ 	.word	0x00000000
        /*054c*/ 	.short	0x010a
        /*054e*/ 	.byte	0x3f
	.zero		1


	//   ....[77]....
        /*0550*/ 	.word	0x00005780
        /*0554*/ 	.word	0x00000009
        /*0558*/ 	.word	0x00000000
        /*055c*/ 	.short	0x010a
        /*055e*/ 	.byte	0x3f
	.zero		1


	//   ....[78]....
        /*0560*/ 	.word	0x000057d0
        /*0564*/ 	.word	0x00000008
        /*0568*/ 	.word	0x00000000
        /*056c*/ 	.short	0x010a
        /*056e*/ 	.byte	0x3f
	.zero		1


	//   ....[79]....
        /*0570*/ 	.word	0x00005820
        /*0574*/ 	.word	0x00000009
        /*0578*/ 	.word	0x00000000
        /*057c*/ 	.short	0x010a
        /*057e*/ 	.byte	0x3f
	.zero		1


	//   ....[80]....
        /*0580*/ 	.word	0x00005870
        /*0584*/ 	.word	0x00000008
        /*0588*/ 	.word	0x00000000
        /*058c*/ 	.short	0x010a
        /*058e*/ 	.byte	0x3f
	.zero		1


	//   ....[81]....
        /*0590*/ 	.word	0x000058c0
        /*0594*/ 	.word	0x00000009
        /*0598*/ 	.word	0x00000000
        /*059c*/ 	.short	0x010a
        /*059e*/ 	.byte	0x3f
	.zero		1


	//   ....[82]....
        /*05a0*/ 	.word	0x00005910
        /*05a4*/ 	.word	0x00000008
        /*05a8*/ 	.word	0x00000000
        /*05ac*/ 	.short	0x010a
        /*05ae*/ 	.byte	0x3f
	.zero		1


	//   ....[83]....
        /*05b0*/ 	.word	0x00005960
        /*05b4*/ 	.word	0x0000000b
        /*05b8*/ 	.word	0x00000000
        /*05bc*/ 	.short	0x010a
        /*05be*/ 	.byte	0x3f
	.zero		1


	//----- nvinfo : EIATTR_NUM_MBARRIERS
	.align		4
.L_35:
        /*05c0*/ 	.byte	0x03, 0x38
        /*05c2*/ 	.short	0x0026


	//----- nvinfo : EIATTR_EXIT_INSTR_OFFSETS
	.align		4
        /*05c4*/ 	.byte	0x04, 0x1c
        /*05c6*/ 	.short	(.L_37 - .L_36)


	//   ....[0]....
.L_36:
        /*05c8*/ 	.word	0x00000850


	//   ....[1]....
        /*05cc*/ 	.word	0x00001110


	//   ....[2]....
        /*05d0*/ 	.word	0x00003480


	//   ....[3]....
        /*05d4*/ 	.word	0x00003ab0


	//   ....[4]....
        /*05d8*/ 	.word	0x00005260


	//----- nvinfo : EIATTR_MAX_THREADS
	.align		4
.L_37:
        /*05dc*/ 	.byte	0x04, 0x05
        /*05de*/ 	.short	(.L_39 - .L_38)
.L_38:
        /*05e0*/ 	.word	0x00000180
        /*05e4*/ 	.word	0x00000001
        /*05e8*/ 	.word	0x00000001


	//----- nvinfo : EIATTR_CRS_STACK_SIZE
	.align		4
.L_39:
        /*05ec*/ 	.byte	0x04, 0x1e
        /*05ee*/ 	.short	(.L_41 - .L_40)
.L_40:
        /*05f0*/ 	.word	0x00000000


	//----- nvinfo : EIATTR_CBANK_PARAM_SIZE
	.align		4
.L_41:
        /*05f4*/ 	.byte	0x03, 0x19
        /*05f6*/ 	.short	0x0470


	//----- nvinfo : EIATTR_PARAM_CBANK
	.align		4
        /*05f8*/ 	.byte	0x04, 0x0a
        /*05fa*/ 	.short	(.L_43 - .L_42)
	.align		4
.L_42:
        /*05fc*/ 	.word	index@(.nv.constant0._ZN7cutlass13device_kernelINS_4gemm6kernel13GemmUniversalIN4cute5tupleIJiiiiEEENS1_10collective13CollectiveMmaINS1_34MainloopSm90TmaGmmaWarpSpecializedILi18ENS5_IJNS4_1CILi1EEESB_SB_EEENS1_35KernelTmaWarpSpecializedCooperativeEEENS5_IJNSA_ILi384EEENSA_ILi8EEENSA_ILi32EEEEEEaNS5_IJlSB_lEEEaSJ_NS4_8TiledMMAINS4_8MMA_AtomIJNS4_4SM904GMMA25MMA_64x8x32_S32S8S8_SS_TNEEEENS4_6LayoutINS5_IJNSA_ILi2EEESB_SB_EEENS5_IJSB_NSA_ILi0EEEST_EEEEENS5_IJNS4_10UnderscoreESW_SW_EEEEENS4_13SM90_TMA_LOADENS4_14ComposedLayoutINS4_7SwizzleILi1ELi4ELi3EEENS4_18smem_ptr_flag_bitsILi8EEENSQ_INS5_IJSG_SH_EEENS5_IJSH_SB_EEEEEEEvNS4_8identityESZ_S18_vS19_EENS_8epilogue10collective6detail29Sm90TmaWarpSpecializedAdapterINS1C_15DefaultEpilogueIaSJ_SJ_NS1B_6thread17LinearCombinationIaLi1EiiLNS1G_9ScaleType4KindE0ELNS_15FloatRoundStyleE2EaEENS1_15EpilogueDefaultEEEEEvvEEEEvNT_6ParamsE)
        /*0600*/ 	.short	0x0210
        /*0602*/ 	.short	0x0470


	//----- nvinfo : EIATTR_SW_WAR
	.align		4
.L_43:
        /*0604*/ 	.byte	0x04, 0x36
        /*0606*/ 	.short	(.L_45 - .L_44)
.L_44:
        /*0608*/ 	.word	0x00000008
.L_45:


//--------------------- .nv.callgraph             --------------------------
	.section	.nv.callgraph,"",@"SHT_CUDA_CALLGRAPH"
	.align	4
	.sectionentsize	8
	.align		4
        /*0000*/ 	.word	0x00000000
	.align		4
        /*0004*/ 	.word	0xffffffff
	.align		4
        /*0008*/ 	.word	index@(_ZN7cutlass13device_kernelINS_4gemm6kernel13GemmUniversalIN4cute5tupleIJiiiiEEENS1_10collective13CollectiveMmaINS1_34MainloopSm90TmaGmmaWarpSpecializedILi18ENS5_IJNS4_1CILi1EEESB_SB_EEENS1_35KernelTmaWarpSpecializedCooperativeEEENS5_IJNSA_ILi384EEENSA_ILi8EEENSA_ILi32EEEEEEaNS5_IJlSB_lEEEaSJ_NS4_8TiledMMAINS4_8MMA_AtomIJNS4_4SM904GMMA25MMA_64x8x32_S32S8S8_SS_TNEEEENS4_6LayoutINS5_IJNSA_ILi2EEESB_SB_EEENS5_IJSB_NSA_ILi0EEEST_EEEEENS5_IJNS4_10UnderscoreESW_SW_EEEEENS4_13SM90_TMA_LOADENS4_14ComposedLayoutINS4_7SwizzleILi1ELi4ELi3EEENS4_18smem_ptr_flag_bitsILi8EEENSQ_INS5_IJSG_SH_EEENS5_IJSH_SB_EEEEEEEvNS4_8identityESZ_S18_vS19_EENS_8epilogue10collective6detail29Sm90TmaWarpSpecializedAdapterINS1C_15DefaultEpilogueIaSJ_SJ_NS1B_6thread17LinearCombinationIaLi1EiiLNS1G_9ScaleType4KindE0ELNS_15FloatRoundStyleE2EaEENS1_15EpilogueDefaultEEEEEvvEEEEvNT_6ParamsE)
	.align		4
        /*000c*/ 	.word	index@(__assertfail)
	.align		4
        /*0010*/ 	.word	0x00000000
	.align		4
        /*0014*/ 	.word	0xfffffffe
	.align		4
        /*0018*/ 	.word	0x00000000
	.align		4
        /*001c*/ 	.word	0xfffffffd
	.align		4
        /*0020*/ 	.word	0x00000000
	.align		4
        /*0024*/ 	.word	0xfffffffc


//--------------------- .nv.constant4             --------------------------
	.section	.nv.constant4,"a",@progbits
	.align	8
	.align		8
.nv.constant4:
        /*0000*/ 	.dword	__assertfail
	.align		8
        /*0008*/ 	.dword	__unnamed_1
	.align		8
        /*0010*/ 	.dword	_ZN39_INTERNAL_387deaf7_4_k_cu_1c19dbd7_97334cuda3std3__45__cpo5beginE
	.align		8
        /*0018*/ 	.dword	_ZN39_INTERNAL_387deaf7_4_k_cu_1c19dbd7_97334cuda3std3__45__cpo3endE
	.align		8
        /*0020*/ 	.dword	_ZN39_INTERNAL_387deaf7_4_k_cu_1c19dbd7_97334cuda3std3__45__cpo6cbeginE
	.align		8
        /*0028*/ 	.dword	_ZN39_INTERNAL_387deaf7_4_k_cu_1c19dbd7_97334cuda3std3__45__cpo4cendE
	.align		8
        /*0030*/ 	.dword	_ZN39_INTERNAL_387deaf7_4_k_cu_1c19dbd7_97334cuda3std3__441_GLOBAL__N__387deaf7_4_k_cu_1c19dbd7_97336ignoreE
	.align		8
        /*0038*/ 	.dword	_ZN39_INTERNAL_387deaf7_4_k_cu_1c19dbd7_97334cuda3std3__419piecewise_constructE
	.align		8
        /*0040*/ 	.dword	_ZN39_INTERNAL_387deaf7_4_k_cu_1c19dbd7_97334cuda3std3__48in_placeE
	.align		8
        /*0048*/ 	.dword	_ZN39_INTERNAL_387deaf7_4_k_cu_1c19dbd7_97334cuda3std6ranges3__45__cpo4swapE
	.align		8
        /*0050*/ 	.dword	_ZN39_INTERNAL_387deaf7_4_k_cu_1c19dbd7_97334cuda3std6ranges3__45__cpo9iter_moveE
	.align		8
        /*0058*/ 	.dword	_ZN39_INTERNAL_387deaf7_4_k_cu_1c19dbd7_97334cute7productE
	.align		8
        /*0060*/ 	.dword	_ZN39_INTERNAL_387deaf7_4_k_cu_1c19dbd7_97334cute1_E
	.align		8
        /*0068*/ 	.dword	$str$22
	.align		8
        /*0070*/ 	.dword	$str$23


//--------------------- .text._ZN7cutlass13device_kernelINS_4gemm6kernel13GemmUniversalIN4cute5tupleIJiiiiEEENS1_10collective13CollectiveMmaINS1_34MainloopSm90TmaGmmaWarpSpecializedILi18ENS5_IJNS4_1CILi1EEESB_SB_EEENS1_35KernelTmaWarpSpecializedCooperativeEEENS5_IJNSA_ILi384EEENSA_ILi8EEENSA_ILi32EEEEEEaNS5_IJlSB_lEEEaSJ_NS4_8TiledMMAINS4_8MMA_AtomIJNS4_4SM904GMMA25MMA_64x8x32_S32S8S8_SS_TNEEEENS4_6LayoutINS5_IJNSA_ILi2EEESB_SB_EEENS5_IJSB_NSA_ILi0EEEST_EEEEENS5_IJNS4_10UnderscoreESW_SW_EEEEENS4_13SM90_TMA_LOADENS4_14ComposedLayoutINS4_7SwizzleILi1ELi4ELi3EEENS4_18smem_ptr_flag_bitsILi8EEENSQ_INS5_IJSG_SH_EEENS5_IJSH_SB_EEEEEEEvNS4_8identityESZ_S18_vS19_EENS_8epilogue10collective6detail29Sm90TmaWarpSpecializedAdapterINS1C_15DefaultEpilogueIaSJ_SJ_NS1B_6thread17LinearCombinationIaLi1EiiLNS1G_9ScaleType4KindE0ELNS_15FloatRoundStyleE2EaEENS1_15EpilogueDefaultEEEEEvvEEEEvNT_6ParamsE --------------------------
	.section	.text._ZN7cutlass13device_kernelINS_4gemm6kernel13GemmUniversalIN4cute5tupleIJiiiiEEENS1_10collective13CollectiveMmaINS1_34MainloopSm90TmaGmmaWarpSpecializedILi18ENS5_IJNS4_1CILi1EEESB_SB_EEENS1_35KernelTmaWarpSpecializedCooperativeEEENS5_IJNSA_ILi384EEENSA_ILi8EEENSA_ILi32EEEEEEaNS5_IJlSB_lEEEaSJ_NS4_8TiledMMAINS4_8MMA_AtomIJNS4_4SM904GMMA25MMA_64x8x32_S32S8S8_SS_TNEEEENS4_6LayoutINS5_IJNSA_ILi2EEESB_SB_EEENS5_IJSB_NSA_ILi0EEEST_EEEEENS5_IJNS4_10UnderscoreESW_SW_EEEEENS4_13SM90_TMA_LOADENS4_14ComposedLayoutINS4_7SwizzleILi1ELi4ELi3EEENS4_18smem_ptr_flag_bitsILi8EEENSQ_INS5_IJSG_SH_EEENS5_IJSH_SB_EEEEEEEvNS4_8identityESZ_S18_vS19_EENS_8epilogue10collective6detail29Sm90TmaWarpSpecializedAdapterINS1C_15DefaultEpilogueIaSJ_SJ_NS1B_6thread17LinearCombinationIaLi1EiiLNS1G_9ScaleType4KindE0ELNS_15FloatRoundStyleE2EaEENS1_15EpilogueDefaultEEEEEvvEEEEvNT_6ParamsE,"ax",@progbits
	.align	128
.text._ZN7cutlass13device_kernelINS_4gemm6kernel13GemmUniversalIN4cute5tupleIJiiiiEEENS1_10collective13CollectiveMmaINS1_34MainloopSm90TmaGmmaWarpSpecializedILi18ENS5_IJNS4_1CILi1EEESB_SB_EEENS1_35KernelTmaWarpSpecializedCooperativeEEENS5_IJNSA_ILi384EEENSA_ILi8EEENSA_ILi32EEEEEEaNS5_IJlSB_lEEEaSJ_NS4_8TiledMMAINS4_8MMA_AtomIJNS4_4SM904GMMA25MMA_64x8x32_S32S8S8_SS_TNEEEENS4_6LayoutINS5_IJNSA_ILi2EEESB_SB_EEENS5_IJSB_NSA_ILi0EEEST_EEEEENS5_IJNS4_10UnderscoreESW_SW_EEEEENS4_13SM90_TMA_LOADENS4_14ComposedLayoutINS4_7SwizzleILi1ELi4ELi3EEENS4_18smem_ptr_flag_bitsILi8EEENSQ_INS5_IJSG_SH_EEENS5_IJSH_SB_EEEEEEEvNS4_8identityESZ_S18_vS19_EENS_8epilogue10collective6detail29Sm90TmaWarpSpecializedAdapterINS1C_15DefaultEpilogueIaSJ_SJ_NS1B_6thread17LinearCombinationIaLi1EiiLNS1G_9ScaleType4KindE0ELNS_15FloatRoundStyleE2EaEENS1_15EpilogueDefaultEEEEEvvEEEEvNT_6ParamsE:
        .type           _ZN7cutlass13device_kernelINS_4gemm6kernel13GemmUniversalIN4cute5tupleIJiiiiEEENS1_10collective13CollectiveMmaINS1_34MainloopSm90TmaGmmaWarpSpecializedILi18ENS5_IJNS4_1CILi1EEESB_SB_EEENS1_35KernelTmaWarpSpecializedCooperativeEEENS5_IJNSA_ILi384EEENSA_ILi8EEENSA_ILi32EEEEEEaNS5_IJlSB_lEEEaSJ_NS4_8TiledMMAINS4_8MMA_AtomIJNS4_4SM904GMMA25MMA_64x8x32_S32S8S8_SS_TNEEEENS4_6LayoutINS5_IJNSA_ILi2EEESB_SB_EEENS5_IJSB_NSA_ILi0EEEST_EEEEENS5_IJNS4_10UnderscoreESW_SW_EEEEENS4_13SM90_TMA_LOADENS4_14ComposedLayoutINS4_7SwizzleILi1ELi4ELi3EEENS4_18smem_ptr_flag_bitsILi8EEENSQ_INS5_IJSG_SH_EEENS5_IJSH_SB_EEEEEEEvNS4_8identityESZ_S18_vS19_EENS_8epilogue10collective6detail29Sm90TmaWarpSpecializedAdapterINS1C_15DefaultEpilogueIaSJ_SJ_NS1B_6thread17LinearCombinationIaLi1EiiLNS1G_9ScaleType4KindE0ELNS_15FloatRoundStyleE2EaEENS1_15EpilogueDefaultEEEEEvvEEEEvNT_6ParamsE,@function
        .size           _ZN7cutlass13device_kernelINS_4gemm6kernel13GemmUniversalIN4cute5tupleIJiiiiEEENS1_10collective13CollectiveMmaINS1_34MainloopSm90TmaGmmaWarpSpecializedILi18ENS5_IJNS4_1CILi1EEESB_SB_EEENS1_35KernelTmaWarpSpecializedCooperativeEEENS5_IJNSA_ILi384EEENSA_ILi8EEENSA_ILi32EEEEEEaNS5_IJlSB_lEEEaSJ_NS4_8TiledMMAINS4_8MMA_AtomIJNS4_4SM904GMMA25MMA_64x8x32_S32S8S8_SS_TNEEEENS4_6LayoutINS5_IJNSA_ILi2EEESB_SB_EEENS5_IJSB_NSA_ILi0EEEST_EEEEENS5_IJNS4_10UnderscoreESW_SW_EEEEENS4_13SM90_TMA_LOADENS4_14ComposedLayoutINS4_7SwizzleILi1ELi4ELi3EEENS4_18smem_ptr_flag_bitsILi8EEENSQ_INS5_IJSG_SH_EEENS5_IJSH_SB_EEEEEEEvNS4_8identityESZ_S18_vS19_EENS_8epilogue10collective6detail29Sm90TmaWarpSpecializedAdapterINS1C_15DefaultEpilogueIaSJ_SJ_NS1B_6thread17LinearCombinationIaLi1EiiLNS1G_9ScaleType4KindE0ELNS_15FloatRoundStyleE2EaEENS1_15EpilogueDefaultEEEEEvvEEEEvNT_6ParamsE,(.L_x_107 - _ZN7cutlass13device_kernelINS_4gemm6kernel13GemmUniversalIN4cute5tupleIJiiiiEEENS1_10collective13CollectiveMmaINS1_34MainloopSm90TmaGmmaWarpSpecializedILi18ENS5_IJNS4_1CILi1EEESB_SB_EEENS1_35KernelTmaWarpSpecializedCooperativeEEENS5_IJNSA_ILi384EEENSA_ILi8EEENSA_ILi32EEEEEEaNS5_IJlSB_lEEEaSJ_NS4_8TiledMMAINS4_8MMA_AtomIJNS4_4SM904GMMA25MMA_64x8x32_S32S8S8_SS_TNEEEENS4_6LayoutINS5_IJNSA_ILi2EEESB_SB_EEENS5_IJSB_NSA_ILi0EEEST_EEEEENS5_IJNS4_10UnderscoreESW_SW_EEEEENS4_13SM90_TMA_LOADENS4_14ComposedLayoutINS4_7SwizzleILi1ELi4ELi3EEENS4_18smem_ptr_flag_bitsILi8EEENSQ_INS5_IJSG_SH_EEENS5_IJSH_SB_EEEEEEEvNS4_8identityESZ_S18_vS19_EENS_8epilogue10collective6detail29Sm90TmaWarpSpecializedAdapterINS1C_15DefaultEpilogueIaSJ_SJ_NS1B_6thread17LinearCombinationIaLi1EiiLNS1G_9ScaleType4KindE0ELNS_15FloatRoundStyleE2EaEENS1_15EpilogueDefaultEEEEEvvEEEEvNT_6ParamsE)
        .other          _ZN7cutlass13device_kernelINS_4gemm6kernel13GemmUniversalIN4cute5tupleIJiiiiEEENS1_10collective13CollectiveMmaINS1_34MainloopSm90TmaGmmaWarpSpecializedILi18ENS5_IJNS4_1CILi1EEESB_SB_EEENS1_35KernelTmaWarpSpecializedCooperativeEEENS5_IJNSA_ILi384EEENSA_ILi8EEENSA_ILi32EEEEEEaNS5_IJlSB_lEEEaSJ_NS4_8TiledMMAINS4_8MMA_AtomIJNS4_4SM904GMMA25MMA_64x8x32_S32S8S8_SS_TNEEEENS4_6LayoutINS5_IJNSA_ILi2EEESB_SB_EEENS5_IJSB_NSA_ILi0EEEST_EEEEENS5_IJNS4_10UnderscoreESW_SW_EEEEENS4_13SM90_TMA_LOADENS4_14ComposedLayoutINS4_7SwizzleILi1ELi4ELi3EEENS4_18smem_ptr_flag_bitsILi8EEENSQ_INS5_IJSG_SH_EEENS5_IJSH_SB_EEEEEEEvNS4_8identityESZ_S18_vS19_EENS_8epilogue10collective6detail29Sm90TmaWarpSpecializedAdapterINS1C_15DefaultEpilogueIaSJ_SJ_NS1B_6thread17LinearCombinationIaLi1EiiLNS1G_9ScaleType4KindE0ELNS_15FloatRoundStyleE2EaEENS1_15EpilogueDefaultEEEEEvvEEEEvNT_6ParamsE,@"STO_CUDA_ENTRY STV_DEFAULT"
_ZN7cutlass13device_kernelINS_4gemm6kernel13GemmUniversalIN4cute5tupleIJiiiiEEENS1_10collective13CollectiveMmaINS1_34MainloopSm90TmaGmmaWarpSpecializedILi18ENS5_IJNS4_1CILi1EEESB_SB_EEENS1_35KernelTmaWarpSpecializedCooperativeEEENS5_IJNSA_ILi384EEENSA_ILi8EEENSA_ILi32EEEEEEaNS5_IJlSB_lEEEaSJ_NS4_8TiledMMAINS4_8MMA_AtomIJNS4_4SM904GMMA25MMA_64x8x32_S32S8S8_SS_TNEEEENS4_6LayoutINS5_IJNSA_ILi2EEESB_SB_EEENS5_IJSB_NSA_ILi0EEEST_EEEEENS5_IJNS4_10UnderscoreESW_SW_EEEEENS4_13SM90_TMA_LOADENS4_14ComposedLayoutINS4_7SwizzleILi1ELi4ELi3EEENS4_18smem_ptr_flag_bitsILi8EEENSQ_INS5_IJSG_SH_EEENS5_IJSH_SB_EEEEEEEvNS4_8identityESZ_S18_vS19_EENS_8epilogue10collective6detail29Sm90TmaWarpSpecializedAdapterINS1C_15DefaultEpilogueIaSJ_SJ_NS1B_6thread17LinearCombinationIaLi1EiiLNS1G_9ScaleType4KindE0ELNS_15FloatRoundStyleE2EaEENS1_15EpilogueDefaultEEEEEvvEEEEvNT_6ParamsE:
[----:B------:R-:W0:Y:S01]  /*0000*/  LDC R1, c[0x0][0x28] ;  /* 0x00000a00ff017b82 */ /* 0x000e220000000800 */
[----:B------:R-:W1:Y:S01]  /*0010*/  S2R R2, SR_TID.X ;  /* 0x0000000000027919 */ /* 0x000e620000002100 */
[----:B------:R-:W-:Y:S01]  /*0020*/  ELECT P0, URZ, PT ;  /* 0x00000000003f782f */ /* 0x000fe20003800000 */
[----:B------:R-:W-:Y:S01]  /*0030*/  BSSY B0, `(.L_x_0) ;  /* 0x000000f000007945 */ /* 0x000fe20003800000 */
[--C-:B-1----:R-:W-:Y:S02]  /*0040*/  SHF.R.U32.HI R0, RZ, 0x5, R2.reuse ;  /* 0x00000005ff007819 */ /* 0x102fe40000011602 */
[----:B------:R-:W-:-:S03]  /*0050*/  SHF.R.U32.HI R7, RZ, 0x7, R2 ;  /* 0x00000007ff077819 */ /* 0x000fc60000011602 */
[----:B------:R-:W1:Y:S04]  /*0060*/  SHFL.IDX PT, R3, R0, RZ, 0x1f ;  /* 0x00001fff00037589 */ /* 0x000e6800000e0000 */
[----:B------:R2:W3:Y:S01]  /*0070*/  SHFL.IDX PT, R10, R7, RZ, 0x1f ;  /* 0x00001fff070a7589 */ /* 0x0004e200000e0000 */
[----:B-1----:R-:W-:-:S13]  /*0080*/  ISETP.NE.OR P0, PT, R3, RZ, !P0 ;  /* 0x000000ff0300720c */ /* 0x002fda0004705670 */
[----:B0-23--:R-:W-:Y:S05]  /*0090*/  @P0 BRA `(.L_x_1) ;  /* 0x0000000000200947 */ /* 0x00dfea0003800000 */
[----:B------:R-:W-:Y:S02]  /*00a0*/  ULDC.64 UR4, c[0x0][0x198] ;  /* 0x0000660000047ab9 */ /* 0x000fe40000000a00 */
[----:B------:R-:W-:Y:S02]  /*00b0*/  UIADD3 UR6, UP0, UR4, 0xf0, URZ ;  /* 0x000000f004067890 */ /* 0x000fe4000ff1e03f */
[----:B------:R-:W-:Y:S02]  /*00c0*/  UIADD3 UR4, UP1, UR4, 0x1f0, URZ ;  /* 0x000001f004047890 */ /* 0x000fe4000ff3e03f */
[----:B------:R-:W-:Y:S02]  /*00d0*/  UIADD3.X UR7, URZ, UR5, URZ, UP0, !UPT ;  /* 0x000000053f077290 */ /* 0x000fe400087fe43f */
[----:B------:R-:W-:-:S07]  /*00e0*/  UIADD3.X UR5, URZ, UR5, URZ, UP1, !UPT ;  /* 0x000000053f057290 */ /* 0x000fce0008ffe43f */
[----:B------:R0:W-:Y:S02]  /*00f0*/  UTMACCTL.PF [UR6] ;  /* 0x00000000060079b9 */ /* 0x0001e40008040000 */
[----:B------:R0:W-:Y:S02]  /*0100*/  UTMACCTL.PF [UR4] ;  /* 0x00000000040079b9 */ /* 0x0001e40008040000 */
[----:B0-----:R-:W-:Y:S01]  /*0110*/  NOP ;  /* 0x0000000000007918 */ /* 0x001fe20000000000 */
.L_x_1:
[----:B------:R-:W-:Y:S05]  /*0120*/  BSYNC B0 ;  /* 0x0000000000007941 */ /* 0x000fea0003800000 */
.L_x_0:
[----:B------:R-:W0:Y:S02]  /*0130*/  SHFL.IDX PT, R4, R0, RZ, 0x1f ;  /* 0x00001fff00047589 */ /* 0x000e2400000e0000 */
[----:B0-----:R-:W-:-:S13]  /*0140*/  ISETP.NE.AND P0, PT, R4, RZ, PT ;  /* 0x000000ff0400720c */ /* 0x001fda0003f05270 */
[----:B------:R-:W-:Y:S05]  /*0150*/  @P0 BRA `(.L_x_2) ;  /* 0x0000000000d40947 */ /* 0x000fea0003800000 */
[----:B------:R-:W-:Y:S01]  /*0160*/  ELECT P0, URZ, PT ;  /* 0x00000000003f782f */ /* 0x000fe20003800000 */
[----:B------:R-:W-:-:S12]  /*0170*/  BSSY B0, `(.L_x_2) ;  /* 0x0000033000007945 */ /* 0x000fd80003800000 */
[----:B------:R-:W-:Y:S05]  /*0180*/  @!P0 BRA `(.L_x_3) ;  /* 0x0000000000c48947 */ /* 0x000fea0003800000 */
[----:B------:R-:W0:Y:S01]  /*0190*/  S2UR UR8, SR_CgaCtaId ;  /* 0x00000000000879c3 */ /* 0x000e220000008800 */
[----:B------:R-:W-:Y:S01]  /*01a0*/  UMOV UR4, 0x400 ;  /* 0x0000040000047882 */ /* 0x000fe20000000000 */
[----:B------:R-:W-:Y:S01]  /*01b0*/  UMOV UR5, 0x1 ;  /* 0x0000000100057882 */ /* 0x000fe20000000000 */
[----:B------:R-:W-:Y:S02]  /*01c0*/  UMOV UR6, 0x100 ;  /* 0x0000010000067882 */ /* 0x000fe40000000000 */
[----:B------:R-:W-:-:S04]  /*01d0*/  UIADD3 UR6, -UR6, 0x100000, URZ ;  /* 0x0010000006067890 */ /* 0x000fc8000fffe13f */
[----:B------:R-:W-:Y:S02]  /*01e0*/  USHF.L.U32 UR7, UR6, 0xb, URZ ;  /* 0x0000000b06077899 */ /* 0x000fe4000800063f */
[----:B------:R-:W-:Y:S02]  /*01f0*/  USHF.L.U32 UR6, UR6, 0x1, URZ ;  /* 0x0000000106067899 */ /* 0x000fe4000800063f */
[----:B0-----:R-:W-:Y:S02]  /*0200*/  ULEA UR8, UR8, UR4, 0x18 ;  /* 0x0000000408087291 */ /* 0x001fe4000f8ec03f */
[----:B------:R-:W-:-:S04]  /*0210*/  UIADD3 UR4, -UR5, 0x100000, URZ ;  /* 0x0010000005047890 */ /* 0x000fc8000fffe13f */
[----:B------:R-:W-:Y:S02]  /*0220*/  USHF.L.U32 UR5, UR4, 0xb, URZ ;  /* 0x0000000b04057899 */ /* 0x000fe4000800063f */
[----:B------:R-:W-:Y:S01]  /*0230*/  USHF.L.U32 UR4, UR4, 0x1, URZ ;  /* 0x0000000104047899 */ /* 0x000fe2000800063f */
[----:B------:R-:W0:Y:S11]  /*0240*/  FENCE.VIEW.ASYNC.S ;  /* 0x00000000000073c6 */ /* 0x000e360000000000 */
[----:B0-----:R0:W1:Y:S01]  /*0250*/  SYNCS.EXCH.64 URZ, [UR8], UR4 ;  /* 0x00000004083f75b2 */ /* 0x0010620008000100 */
[----:B------:R0:W2:Y:S01]  /*0260*/  SYNCS.EXCH.64 URZ, [UR8+0x90], UR6 ;  /* 0x00009006083f75b2 */ /* 0x0000a20008000100 */
[----:B------:R0:W3:Y:S01]  /*0270*/  SYNCS.EXCH.64 URZ, [UR8+0x8], UR4 ;  /* 0x00000804083f75b2 */ /* 0x0000e20008000100 */
[----:B------:R0:W4:Y:S01]  /*0280*/  SYNCS.EXCH.64 URZ, [UR8+0x98], UR6 ;  /* 0x00009806083f75b2 */ /* 0x0001220008000100 */
[----:B------:R0:W0:Y:S01]  /*0290*/  SYNCS.EXCH.64 URZ, [UR8+0x10], UR4 ;  /* 0x00001004083f75b2 */ /* 0x0000220008000100 */
        /* <DEDUP_REMOVED lines=31> */
[----:B-1234-:R-:W-:Y:S01]  /*0490*/  NOP ;  /* 0x0000000000007918 */ /* 0x01efe20000000000 */
.L_x_3:
[----:B0-----:R-:W-:Y:S05]  /*04a0*/  BSYNC B0 ;  /* 0x0000000000007941 */ /* 0x001fea0003800000 */
.L_x_2:
[----:B------:R-:W0:Y:S01]  /*04b0*/  SHFL.IDX PT, R0, R0, RZ, 0x1f ;  /* 0x00001fff00007589 */ /* 0x000e2200000e0000 */
[----:B------:R-:W-:Y:S01]  /*04c0*/  ELECT P0, URZ, PT ;  /* 0x00000000003f782f */ /* 0x000fe20003800000 */
[----:B------:R-:W1:Y:S01]  /*04d0*/  LDC R19, c[0x0][0x65c] ;  /* 0x00019700ff137b82 */ /* 0x000e620000000800 */
[----:B------:R-:W-:Y:S01]  /*04e0*/  UMOV UR4, 0x20 ;  /* 0x0000002000047882 */ /* 0x000fe20000000000 */
[----:B------:R-:W2:Y:S01]  /*04f0*/  S2R R6, SR_CTAID.Y ;  /* 0x0000000000067919 */ /* 0x000ea20000002600 */
[----:B------:R-:W-:Y:S01]  /*0500*/  NOP ;  /* 0x0000000000007918 */ /* 0x000fe20000000000 */
[----:B------:R-:W-:Y:S01]  /*0510*/  ISETP.NE.AND P2, PT, R10, RZ, PT ;  /* 0x000000ff0a00720c */ /* 0x000fe20003f45270 */
[----:B------:R-:W-:Y:S01]  /*0520*/  NOP ;  /* 0x0000000000007918 */ /* 0x000fe20000000000 */
[----:B------:R-:W3:Y:S01]  /*0530*/  S2R R4, SR_CTAID.X ;  /* 0x0000000000047919 */ /* 0x000ee20000002500 */
[----:B------:R-:W-:Y:S01]  /*0540*/  IMAD.MOV.U32 R5, RZ, RZ, RZ ;  /* 0x000000ffff057224 */ /* 0x000fe200078e00ff */
[----:B0-----:R-:W-:-:S02]  /*0550*/  ISETP.NE.OR P0, PT, R0, RZ, !P0 ;  /* 0x000000ff0000720c */ /* 0x001fc40004705670 */
[----:B-1----:R-:W-:-:S04]  /*0560*/  ISETP.NE.AND P3, PT, R19, 0x1, PT ;  /* 0x000000011300780c */ /* 0x002fc80003f65270 */
[----:B------:R-:W-:Y:S02]  /*0570*/  P2R R0, PR, RZ, 0x8 ;  /* 0x00000008ff007803 */ /* 0x000fe40000000000 */
[----:B------:R-:W-:-:S04]  /*0580*/  SHF.R.S32.HI R0, RZ, 0x1f, R3 ;  /* 0x0000001fff007819 */ /* 0x000fc80000011403 */
[----:B------:R-:W-:Y:S01]  /*0590*/  LEA.HI R0, R0, R3, RZ, 0x2 ;  /* 0x0000000300007211 */ /* 0x000fe200078f10ff */
[----:B------:R-:W-:Y:S01]  /*05a0*/  VOTEU.ALL UP0, P0 ;  /* 0x00000000003f7886 */ /* 0x000fe20000000000 */
[----:B------:R-:W-:Y:S01]  /*05b0*/  VOTEU.ALL UP1, P0 ;  /* 0x00000000003f7886 */ /* 0x000fe20000020000 */
[----:B------:R-:W3:Y:S01]  /*05c0*/  @P3 LDC R17, c[0x0][0x10] ;  /* 0x00000400ff113b82 */ /* 0x000ee20000000800 */
[----:B------:R-:W-:Y:S01]  /*05d0*/  LOP3.LUT R0, R0, 0xfffffffc, RZ, 0xc0, !PT ;  /* 0xfffffffc00007812 */ /* 0x000fe200078ec0ff */
[----:B--2---:R-:W-:Y:S01]  /*05e0*/  @P3 IMAD.MOV.U32 R8, RZ, RZ, R6 ;  /* 0x000000ffff083224 */ /* 0x004fe200078e0006 */
[----:B------:R-:W-:Y:S01]  /*05f0*/  @!UP0 UMOV UR6, 0x400 ;  /* 0x0000040000068882 */ /* 0x000fe20000000000 */
[----:B------:R-:W-:-:S04]  /*0600*/  @!UP0 UIADD3 UR4, -UR4, 0x100000, URZ ;  /* 0x0010000004048890 */ /* 0x000fc8000fffe13f */
[----:B------:R-:W-:Y:S02]  /*0610*/  @!UP0 USHF.L.U32 UR5, UR4, 0xb, URZ ;  /* 0x0000000b04058899 */ /* 0x000fe4000800063f */
[----:B------:R-:W-:Y:S01]  /*0620*/  @!UP0 USHF.L.U32 UR4, UR4, 0x1, URZ ;  /* 0x0000000104048899 */ /* 0x000fe2000800063f */
[----:B------:R-:W-:Y:S02]  /*0630*/  @P3 IMAD.MOV.U32 R9, RZ, RZ, RZ ;  /* 0x000000ffff093224 */ /* 0x000fe400078e00ff */
[----:B------:R-:W-:Y:S01]  /*0640*/  IMAD.IADD R0, R3, 0x1, -R0 ;  /* 0x0000000103007824 */ /* 0x000fe200078e0a00 */
[----:B------:R-:W0:Y:S01]  /*0650*/  @!UP0 S2UR UR7, SR_CgaCtaId ;  /* 0x00000000000789c3 */ /* 0x000e220000008800 */
[----:B------:R-:W-:-:S03]  /*0660*/  @P3 IMAD.MOV.U32 R3, RZ, RZ, RZ ;  /* 0x000000ffff033224 */ /* 0x000fc600078e00ff */
[----:B------:R-:W-:-:S04]  /*0670*/  ISETP.NE.AND P1, PT, R0, 0x3, PT ;  /* 0x000000030000780c */ /* 0x000fc80003f25270 */
[----:B------:R-:W1:Y:S01]  /*0680*/  @!P3 LDC R11, c[0x0][0xc] ;  /* 0x00000300ff0bbb82 */ /* 0x000e620000000800 */
[----:B---3--:R-:W-:-:S04]  /*0690*/  @P3 IMAD.WIDE.U32 R16, R4, R17, R8 ;  /* 0x0000001104103225 */ /* 0x008fc800078e0008 */
[----:B------:R-:W-:Y:S01]  /*06a0*/  @P3 IMAD.IADD R17, R17, 0x1, R3 ;  /* 0x0000000111113824 */ /* 0x000fe200078e0203 */
[----:B------:R-:W-:Y:S01]  /*06b0*/  LOP3.LUT R3, R2, 0x7f, RZ, 0xc0, !PT ;  /* 0x0000007f02037812 */ /* 0x000fe200078ec0ff */
[----:B0-----:R-:W-:Y:S01]  /*06c0*/  @!UP0 ULEA UR8, UR7, UR6, 0x18 ;  /* 0x0000000607088291 */ /* 0x001fe2000f8ec03f */
[----:B------:R-:W-:Y:S02]  /*06d0*/  VOTEU.ALL UP0, P0 ;  /* 0x00000000003f7886 */ /* 0x000fe40000000000 */
[----:B------:R-:W-:Y:S01]  /*06e0*/  ULDC UR6, c[0x0][0xc] ;  /* 0x0000030000067ab9 */ /* 0x000fe20000000800 */
[----:B------:R-:W-:Y:S01]  /*06f0*/  ISETP.EQ.OR P0, PT, R0, RZ, !P1 ;  /* 0x000000ff0000720c */ /* 0x000fe20004f02670 */
[----:B------:R-:W-:-:S03]  /*0700*/  ULDC UR7, c[0x0][0x10] ;  /* 0x0000040000077ab9 */ /* 0x000fc60000000800 */
[C---:B------:R-:W-:Y:S01]  /*0710*/  ISETP.EQ.AND P0, PT, R10.reuse, RZ, P0 ;  /* 0x000000ff0a00720c */ /* 0x040fe20000702270 */
[----:B------:R-:W-:Y:S02]  /*0720*/  VIADD R10, R10, 0xffffffff ;  /* 0xffffffff0a0a7836 */ /* 0x000fe40000000000 */
[----:B-1----:R-:W-:Y:S01]  /*0730*/  @!P3 IMAD.WIDE.U32 R8, R11, R6, R4 ;  /* 0x000000060b08b225 */ /* 0x002fe200078e0004 */
[----:B------:R-:W0:Y:S02]  /*0740*/  FENCE.VIEW.ASYNC.S ;  /* 0x00000000000073c6 */ /* 0x000e240000000000 */
[----:B0-----:R-:W0:Y:S01]  /*0750*/  @!UP0 SYNCS.EXCH.64 URZ, [UR8+0x130], UR4 ;  /* 0x00013004083f85b2 */ /* 0x001e220008000100 */
[----:B------:R-:W-:Y:S02]  /*0760*/  SEL R18, RZ, 0x1, !P0 ;  /* 0x00000001ff127807 */ /* 0x000fe40004000000 */
[----:B------:R-:W-:Y:S01]  /*0770*/  ISETP.GE.U32.AND P1, PT, R10, 0x2, PT ;  /* 0x000000020a00780c */ /* 0x000fe20003f26070 */
[----:B------:R-:W-:-:S02]  /*0780*/  @!P3 IMAD.MOV.U32 R16, RZ, RZ, R8 ;  /* 0x000000ffff10b224 */ /* 0x000fc400078e0008 */
[----:B------:R-:W-:Y:S01]  /*0790*/  @!P3 IMAD.MOV.U32 R17, RZ, RZ, R9 ;  /* 0x000000ffff11b224 */ /* 0x000fe200078e0009 */
[----:B------:R-:W-:Y:S01]  /*07a0*/  SEL R18, R18, 0x2, P1 ;  /* 0x0000000212127807 */ /* 0x000fe20000800000 */
[----:B------:R1:W0:Y:S01]  /*07b0*/  @!UP1 SYNCS.EXCH.64 URZ, [UR8+0x138], UR4 ;  /* 0x00013804083f95b2 */ /* 0x0002220008000100 */
[----:B------:R-:W-:Y:S01]  /*07c0*/  NOP ;  /* 0x0000000000007918 */ /* 0x000fe20000000000 */
[----:B-1----:R-:W-:-:S03]  /*07d0*/  UIMAD.WIDE.U32 UR4, UR6, UR7, URZ ;  /* 0x00000007060472a5 */ /* 0x002fc6000f8e003f */
[----:B------:R-:W-:Y:S02]  /*07e0*/  ULDC UR6, c[0x0][0x14] ;  /* 0x0000050000067ab9 */ /* 0x000fe40000000800 */
[----:B------:R-:W-:Y:S02]  /*07f0*/  UIMAD.WIDE.U32 UR36, UR4, UR6, URZ ;  /* 0x00000006042472a5 */ /* 0x000fe4000f8e003f */
[----:B------:R-:W-:-:S04]  /*0800*/  UIMAD UR42, UR5, UR6, URZ ;  /* 0x00000006052a72a4 */ /* 0x000fc8000f8e023f */
[----:B------:R-:W-:Y:S01]  /*0810*/  UIADD3 UR42, UR37, UR42, URZ ;  /* 0x0000002a252a7290 */ /* 0x000fe2000fffe03f */
[----:B0-----:R-:W-:Y:S06]  /*0820*/  BAR.SYNC.DEFER_BLOCKING 0x0 ;  /* 0x0000000000007b1d */ /* 0x001fec0000010000 */
[----:B------:R-:W-:Y:S05]  /*0830*/  @!P2 BRA `(.L_x_4) ;  /* 0x0000002c0014a947 */ /* 0x000fea0003800000 */
[----:B------:R-:W-:-:S13]  /*0840*/  ISETP.GT.U32.AND P0, PT, R10, 0x1, PT ;  /* 0x000000010a00780c */ /* 0x000fda0003f04070 */
[----:B------:R-:W-:Y:S05]  /*0850*/  @P0 EXIT ;  /* 0x000000000000094d */ /* 0x000fea0003800000 */
[----:B------:R-:W-:Y:S01]  /*0860*/  ULDC.64 UR4, c[0x0][0x650] ;  /* 0x0001940000047ab9 */ /* 0x000fe20000000a00 */
[----:B------:R-:W-:Y:S01]  /*0870*/  PRMT R0, RZ, 0x7610, R0 ;  /* 0x00007610ff007816 */ /* 0x000fe20000000000 */
[----:B------:R-:W-:Y:S01]  /*0880*/  IMAD.MOV.U32 R45, RZ, RZ, -0x1 ;  /* 0xffffffffff2d7424 */ /* 0x000fe200078e00ff */
[----:B------:R-:W-:Y:S01]  /*0890*/  ISETP.GE.U32.AND P0, PT, R16, UR4, PT ;  /* 0x0000000410007c0c */ /* 0x000fe2000bf06070 */
[----:B------:R-:W-:Y:S02]  /*08a0*/  IMAD.MOV.U32 R47, RZ, RZ, -0x1 ;  /* 0xffffffffff2f7424 */ /* 0x000fe400078e00ff */
[----:B------:R-:W-:Y:S01]  /*08b0*/  IMAD.MOV.U32 R49, RZ, RZ, -0x1 ;  /* 0xffffffffff317424 */ /* 0x000fe200078e00ff */
[----:B------:R-:W-:-:S13]  /*08c0*/  ISETP.GE.U32.AND.EX P0, PT, R17, UR5, PT, P0 ;  /* 0x0000000511007c0c */ /* 0x000fda000bf06100 */
[----:B------:R-:W-:Y:S05]  /*08d0*/  @P0 BRA `(.L_x_5) ;  /* 0x0000000400540947 */ /* 0x000fea0003800000 */
[----:B------:R-:W0:Y:S01]  /*08e0*/  LDC.64 R20, c[0x0][0x628] ;  /* 0x00018a00ff147b82 */ /* 0x000e220000000a00 */
[----:B------:R-:W-:Y:S02]  /*08f0*/  IMAD.MOV.U32 R8, RZ, RZ, R16 ;  /* 0x000000ffff087224 */ /* 0x000fe400078e0010 */
[----:B------:R-:W-:-:S05]  /*0900*/  IMAD.MOV.U32 R9, RZ, RZ, R17 ;  /* 0x000000ffff097224 */ /* 0x000fca00078e0011 */
[----:B------:R-:W1:Y:S08]  /*0910*/  LDC R0, c[0x0][0x630] ;  /* 0x00018c00ff007b82 */ /* 0x000e700000000800 */
[----:B------:R-:W2:Y:S01]  /*0920*/  LDC.64 R22, c[0x0][0x620] ;  /* 0x00018800ff167b82 */ /* 0x000ea20000000a00 */
[----:B0-----:R-:W-:-:S04]  /*0930*/  ISETP.NE.U32.AND P0, PT, R20, RZ, PT ;  /* 0x000000ff1400720c */ /* 0x001fc80003f05070 */
[----:B------:R-:W-:-:S13]  /*0940*/  ISETP.NE.AND.EX P0, PT, R21, RZ, PT, P0 ;  /* 0x000000ff1500720c */ /* 0x000fda0003f05300 */
[----:B-12---:R-:W-:Y:S05]  /*0950*/  @!P0 BRA `(.L_x_6) ;  /* 0x0000000000288947 */ /* 0x006fea0003800000 */
[----:B------:R-:W0:Y:S02]  /*0960*/  LDC R13, c[0x0][0x634] ;  /* 0x00018d00ff0d7b82 */ /* 0x000e240000000800 */
[----:B0-----:R-:W-:-:S05]  /*0970*/  IADD3 R13, P0, R16, R13, RZ ;  /* 0x0000000d100d7210 */ /* 0x001fca0007f1e0ff */
[----:B------:R-:W-:-:S04]  /*0980*/  IMAD.X R15, RZ, RZ, R17, P0 ;  /* 0x000000ffff0f7224 */ /* 0x000fc800000e0611 */
[----:B------:R-:W-:-:S04]  /*0990*/  IMAD.WIDE.U32 R8, R15, R20, RZ ;  /* 0x000000140f087225 */ /* 0x000fc800078e00ff */
[----:B------:R-:W-:-:S04]  /*09a0*/  IMAD.WIDE.U32 R10, P0, R13, R21, R8 ;  /* 0x000000150d0a7225 */ /* 0x000fc80007800008 */
[----:B------:R-:W-:-:S04]  /*09b0*/  IMAD.WIDE.U32 R8, R13, R20, RZ ;  /* 0x000000140d087225 */ /* 0x000fc800078e00ff */
[----:B------:R-:W-:Y:S01]  /*09c0*/  IMAD.X R13, RZ, RZ, RZ, P0 ;  /* 0x000000ffff0d7224 */ /* 0x000fe200000e06ff */
[----:B------:R-:W-:Y:S01]  /*09d0*/  IADD3 RZ, P0, R9, R10, RZ ;  /* 0x0000000a09ff7210 */ /* 0x000fe20007f1e0ff */
[----:B------:R-:W-:-:S04]  /*09e0*/  IMAD.MOV.U32 R12, RZ, RZ, R11 ;  /* 0x000000ffff0c7224 */ /* 0x000fc800078e000b */
[----:B------:R-:W-:-:S08]  /*09f0*/  IMAD.WIDE.U32.X R8, R15, R21, R12, P0 ;  /* 0x000000150f087225 */ /* 0x000fd000000e040c */
.L_x_6:
[-CC-:B------:R-:W-:Y:S01]  /*0a00*/  SHF.R.U64 R49, R8, R0.reuse, R9.reuse ;  /* 0x0000000008317219 */ /* 0x180fe20000001209 */
[----:B------:R-:W0:Y:S01]  /*0a10*/  LDC R12, c[0x0][0x618] ;  /* 0x00018600ff0c7b82 */ /* 0x000e220000000800 */
[----:B------:R-:W-:Y:S01]  /*0a20*/  SHF.R.U32.HI R5, RZ, R0, R9 ;  /* 0x00000000ff057219 */ /* 0x000fe20000011609 */
[----:B------:R-:W-:Y:S01]  /*0a30*/  ULDC UR4, c[0x0][0x150] ;  /* 0x0000540000047ab9 */ /* 0x000fe20000000800 */
[----:B------:R-:W-:Y:S02]  /*0a40*/  IADD3 R11, P0, RZ, -R49, RZ ;  /* 0x80000031ff0b7210 */ /* 0x000fe40007f1e0ff */
[----:B------:R-:W-:-:S03]  /*0a50*/  I2FP.F32.U32 R0, R4 ;  /* 0x0000000400007245 */ /* 0x000fc60000201000 */
[----:B------:R-:W1:Y:S01]  /*0a60*/  LDC.64 R24, c[0x0][0x640] ;  /* 0x00019000ff187b82 */ /* 0x000e620000000a00 */
[----:B------:R-:W-:Y:S02]  /*0a70*/  IMAD.X R13, RZ, RZ, ~R5, P0 ;  /* 0x000000ffff0d7224 */ /* 0x000fe400000e0e05 */
[----:B------:R-:W-:Y:S01]  /*0a80*/  FMUL R0, R0, UR4 ;  /* 0x0000000400007c20 */ /* 0x000fe20008400000 */
[----:B------:R-:W-:Y:S01]  /*0a90*/  IMAD.WIDE.U32 R8, R11, R22, R16 ;  /* 0x000000160b087225 */ /* 0x000fe200078e0010 */
[----:B------:R-:W-:-:S03]  /*0aa0*/  ULDC UR4, c[0x0][0x154] ;  /* 0x0000550000047ab9 */ /* 0x000fc60000000800 */
[----:B------:R-:W-:Y:S01]  /*0ab0*/  IMAD R10, R13, R22, RZ ;  /* 0x000000160d0a7224 */ /* 0x000fe200078e02ff */
[----:B------:R-:W2:Y:S01]  /*0ac0*/  LDC R5, c[0x0][0x144] ;  /* 0x00005100ff057b82 */ /* 0x000ea20000000800 */
[----:B------:R-:W3:Y:S02]  /*0ad0*/  F2I.U32.TRUNC.NTZ R0, R0 ;  /* 0x0000000000007305 */ /* 0x000ee4000020f000 */
[----:B------:R-:W-:-:S04]  /*0ae0*/  IMAD R11, R11, R23, R10 ;  /* 0x000000170b0b7224 */ /* 0x000fc800078e020a */
[----:B------:R-:W-:Y:S01]  /*0af0*/  IMAD.IADD R9, R9, 0x1, R11 ;  /* 0x0000000109097824 */ /* 0x000fe200078e020b */
[----:B------:R-:W4:Y:S01]  /*0b00*/  LDC R14, c[0x0][0x608] ;  /* 0x00018200ff0e7b82 */ /* 0x000f220000000800 */
[----:B------:R-:W-:-:S03]  /*0b10*/  IMAD.MOV.U32 R11, RZ, RZ, -0x1 ;  /* 0xffffffffff0b7424 */ /* 0x000fc600078e00ff */
[--C-:B0-----:R-:W-:Y:S02]  /*0b20*/  SHF.R.U64 R20, R8, R12, R9.reuse ;  /* 0x0000000c08147219 */ /* 0x101fe40000001209 */
[----:B------:R-:W-:Y:S02]  /*0b30*/  I2FP.F32.U32 R8, R6 ;  /* 0x0000000600087245 */ /* 0x000fe40000201000 */
[----:B------:R-:W0:Y:S01]  /*0b40*/  LDC R22, c[0x0][0x658] ;  /* 0x00019600ff167b82 */ /* 0x000e220000000800 */
[----:B-1----:R-:W-:Y:S01]  /*0b50*/  ISETP.NE.U32.AND P0, PT, R24, RZ, PT ;  /* 0x000000ff1800720c */ /* 0x002fe20003f05070 */
[----:B---3--:R-:W-:Y:S01]  /*0b60*/  IMAD.MOV R10, RZ, RZ, -R0 ;  /* 0x000000ffff0a7224 */ /* 0x008fe200078e0a00 */
[----:B------:R-:W-:Y:S01]  /*0b70*/  SHF.R.U32.HI R9, RZ, R12, R9 ;  /* 0x0000000cff097219 */ /* 0x000fe20000011609 */
[----:B------:R-:W-:Y:S01]  /*0b80*/  FMUL R8, R8, UR4 ;  /* 0x0000000408087c20 */ /* 0x000fe20008400000 */
[----:B------:R-:W-:-:S03]  /*0b90*/  ISETP.NE.AND.EX P0, PT, R25, RZ, PT, P0 ;  /* 0x000000ff1900720c */ /* 0x000fc60003f05300 */
[----:B------:R-:W1:Y:S01]  /*0ba0*/  LDC R15, c[0x0][0x148] ;  /* 0x00005200ff0f7b82 */ /* 0x000e620000000800 */
[----:B--2---:R-:W-:-:S07]  /*0bb0*/  IMAD R0, R5, R10, R4 ;  /* 0x0000000a05007224 */ /* 0x004fce00078e0204 */
[----:B------:R-:W2:Y:S01]  /*0bc0*/  LDC R23, c[0x0][0x600] ;  /* 0x00018000ff177b82 */ /* 0x000ea20000000800 */
[-CC-:B----4-:R-:W-:Y:S02]  /*0bd0*/  SHF.R.U64 R28, R20, R14.reuse, R9.reuse ;  /* 0x0000000e141c7219 */ /* 0x190fe40000001209 */
[----:B------:R-:W-:Y:S01]  /*0be0*/  SHF.R.U32.HI R5, RZ, R14, R9 ;  /* 0x0000000eff057219 */ /* 0x000fe20000011609 */
[----:B------:R-:W-:Y:S01]  /*0bf0*/  IMAD.MOV.U32 R9, RZ, RZ, 0x1 ;  /* 0x00000001ff097424 */ /* 0x000fe200078e00ff */
[----:B------:R3:W4:Y:S03]  /*0c00*/  F2I.U32.TRUNC.NTZ R14, R8 ;  /* 0x00000008000e7305 */ /* 0x000726000020f000 */
[----:B------:R-:W1:Y:S01]  /*0c10*/  LDC R26, c[0x0][0x648] ;  /* 0x00019200ff1a7b82 */ /* 0x000e620000000800 */
[-C--:B0-----:R-:W-:Y:S02]  /*0c20*/  SHF.L.U32 R4, R11, R22.reuse, RZ ;  /* 0x000000160b047219 */ /* 0x081fe400000006ff */
[----:B------:R-:W-:-:S02]  /*0c30*/  SHF.R.U64 R30, R28, R22, R5 ;  /* 0x000000161c1e7219 */ /* 0x000fc40000001205 */
[----:B------:R-:W-:Y:S02]  /*0c40*/  LOP3.LUT R13, RZ, R4, RZ, 0x33, !PT ;  /* 0x00000004ff0d7212 */ /* 0x000fe400078e33ff */
[-C--:B------:R-:W-:Y:S01]  /*0c50*/  SHF.R.U32.HI R5, RZ, R22.reuse, R5 ;  /* 0x00000016ff057219 */ /* 0x080fe20000011605 */
[----:B------:R-:W0:Y:S01]  /*0c60*/  LDC R27, c[0x0][0x638] ;  /* 0x00018e00ff1b7b82 */ /* 0x000e220000000800 */
[----:B------:R-:W-:Y:S01]  /*0c70*/  SHF.L.U32 R12, R9, R22, RZ ;  /* 0x00000016090c7219 */ /* 0x000fe200000006ff */
[----:B------:R-:W-:-:S06]  /*0c80*/  IMAD.MOV.U32 R4, RZ, RZ, R30 ;  /* 0x000000ffff047224 */ /* 0x000fcc00078e001e */
[----:B------:R-:W0:Y:S01]  /*0c90*/  LDC R45, c[0x0][0x610] ;  /* 0x00018400ff2d7b82 */ /* 0x000e220000000800 */
[----:B---34-:R-:W-:Y:S05]  /*0ca0*/  @!P0 BRA `(.L_x_7) ;  /* 0x0000000000288947 */ /* 0x018fea0003800000 */
[----:B------:R-:W3:Y:S02]  /*0cb0*/  LDC R11, c[0x0][0x64c] ;  /* 0x00019300ff0b7b82 */ /* 0x000ee40000000800 */
[----:B---3--:R-:W-:-:S05]  /*0cc0*/  IADD3 R11, P0, R30, R11, RZ ;  /* 0x0000000b1e0b7210 */ /* 0x008fca0007f1e0ff */
        /* <DEDUP_REMOVED lines=8> */
.L_x_7:
[----:B-1----:R-:W-:Y:S01]  /*0d50*/  SHF.R.U64 R4, R4, R26, R5 ;  /* 0x0000001a04047219 */ /* 0x002fe20000001205 */
[----:B--2---:R-:W-:Y:S01]  /*0d60*/  VIADD R5, R23, 0xffffffff ;  /* 0xffffffff17057836 */ /* 0x004fe20000000000 */
[----:B------:R-:W-:Y:S01]  /*0d70*/  LOP3.LUT R13, R28, R13, RZ, 0xc0, !PT ;  /* 0x0000000d1c0d7212 */ /* 0x000fe200078ec0ff */
[----:B------:R-:W-:Y:S02]  /*0d80*/  IMAD.MOV R14, RZ, RZ, -R14 ;  /* 0x000000ffff0e7224 */ /* 0x000fe400078e0a0e */
[----:B------:R-:W-:Y:S01]  /*0d90*/  IMAD.MOV R8, RZ, RZ, -R4 ;  /* 0x000000ffff087224 */ /* 0x000fe200078e0a04 */
[----:B------:R-:W-:Y:S01]  /*0da0*/  LOP3.LUT R5, R20, R5, RZ, 0xc0, !PT ;  /* 0x0000000514057212 */ /* 0x000fe200078ec0ff */
[----:B------:R-:W-:Y:S02]  /*0db0*/  IMAD R13, R12, R4, R13 ;  /* 0x000000040c0d7224 */ /* 0x000fe400078e020d */
[----:B------:R-:W-:Y:S02]  /*0dc0*/  @P3 IMAD R0, R15, R14, R6 ;  /* 0x0000000e0f003224 */ /* 0x000fe400078e0206 */
[----:B0-----:R-:W-:-:S02]  /*0dd0*/  IMAD R4, R8, R27, R30 ;  /* 0x0000001b08047224 */ /* 0x001fc400078e021e */
[----:B------:R-:W-:Y:S02]  /*0de0*/  IMAD R45, R13, R45, R0 ;  /* 0x0000002d0d2d7224 */ /* 0x000fe400078e0200 */
[----:B------:R-:W-:Y:S02]  /*0df0*/  IMAD R4, R4, R23, R5 ;  /* 0x0000001704047224 */ /* 0x000fe400078e0205 */
[----:B------:R-:W-:-:S03]  /*0e00*/  IMAD.MOV.U32 R0, RZ, RZ, 0x1 ;  /* 0x00000001ff007424 */ /* 0x000fc600078e00ff */
[----:B------:R-:W-:Y:S02]  /*0e10*/  SEL R47, R4, R45, !P3 ;  /* 0x0000002d042f7207 */ /* 0x000fe40005800000 */
[----:B------:R-:W-:-:S07]  /*0e20*/  SEL R45, R45, R4, !P3 ;  /* 0x000000042d2d7207 */ /* 0x000fce0005800000 */
.L_x_5:
[----:B------:R-:W-:-:S08]  /*0e30*/  NOP ;  /* 0x0000000000007918 */ /* 0x000fd00000000000 */
[----:B------:R-:W0:Y:S02]  /*0e40*/  USETMAXREG.TRY_ALLOC.CTAPOOL UP0, 0xe8 ;  /* 0x000000e8000079c8 */ /* 0x000e240008000600 */
[----:B0-----:R-:W-:-:S13]  /*0e50*/  PLOP3.LUT P0, PT, PT, PT, UP0, 0x80, 0x0 ;  /* 0x000000000000781c */ /* 0x001fda0003f0f008 */
[----:B------:R-:W-:Y:S05]  /*0e60*/  @!P0 BRA `(.L_x_5) ;  /* 0xfffffffc00f08947 */ /* 0x000fea000383ffff */
[----:B------:R-:W-:Y:S01]  /*0e70*/  ULDC.64 UR4, c[0x0][0x598] ;  /* 0x0001660000047ab9 */ /* 0x000fe20000000a00 */
[----:B------:R-:W-:Y:S01]  /*0e80*/  ULDC.64 UR38, c[0x0][0x208] ;  /* 0x0000820000267ab9 */ /* 0x000fe20000000a00 */
[----:B------:R-:W-:-:S04]  /*0e90*/  ISETP.NE.U32.AND P0, PT, RZ, UR4, PT ;  /* 0x00000004ff007c0c */ /* 0x000fc8000bf05070 */
[----:B------:R-:W-:-:S13]  /*0ea0*/  ISETP.NE.AND.EX P0, PT, RZ, UR5, PT, P0 ;  /* 0x00000005ff007c0c */ /* 0x000fda000bf05300 */
[----:B------:R-:W-:Y:S05]  /*0eb0*/  @!P0 BRA `(.L_x_8) ;  /* 0x00000000001c8947 */ /* 0x000fea0003800000 */
[----:B------:R-:W0:Y:S02]  /*0ec0*/  LDC.64 R4, c[0x0][0x598] ;  /* 0x00016600ff047b82 */ /* 0x000e240000000a00 */
[----:B0-----:R-:W2:Y:S02]  /*0ed0*/  LDG.E.64 R4, desc[UR38][R4.64] ;  /* 0x0000002604047981 */ /* 0x001ea4000c1e1b00 */
[----:B--2---:R-:W-:-:S04]  /*0ee0*/  ISETP.NE.U32.AND P0, PT, R4, RZ, PT ;  /* 0x000000ff0400720c */ /* 0x004fc80003f05070 */
[----:B------:R-:W-:-:S13]  /*0ef0*/  ISETP.NE.AND.EX P0, PT, R5, RZ, PT, P0 ;  /* 0x000000ff0500720c */ /* 0x000fda0003f05300 */
[----:B------:R-:W-:Y:S05]  /*0f00*/  @!P0 BRA `(.L_x_8) ;  /* 0x0000000000088947 */ /* 0x000fea0003800000 */
[----:B------:R0:W5:Y:S01]  /*0f10*/  LD.E R36, desc[UR38][R4.64] ;  /* 0x0000002604247980 */ /* 0x000162000c101900 */
[----:B------:R-:W-:Y:S05]  /*0f20*/  BRA `(.L_x_9) ;  /* 0x0000000000247947 */ /* 0x000fea0003800000 */
.L_x_8:
[----:B------:R-:W-:Y:S02]  /*0f30*/  ULDC.64 UR4, c[0x0][0x588] ;  /* 0x0001620000047ab9 */ /* 0x000fe40000000a00 */
[----:B------:R-:W-:-:S04]  /*0f40*/  ISETP.NE.U32.AND P0, PT, RZ, UR4, PT ;  /* 0x00000004ff007c0c */ /* 0x000fc8000bf05070 */
[----:B------:R-:W-:-:S13]  /*0f50*/  ISETP.NE.AND.EX P0, PT, RZ, UR5, PT, P0 ;  /* 0x00000005ff007c0c */ /* 0x000fda000bf05300 */
[----:B------:R-:W-:Y:S05]  /*0f60*/  @!P0 BRA `(.L_x_10) ;  /* 0x00000000000c8947 */ /* 0x000fea0003800000 */
[----:B------:R-:W0:Y:S02]  /*0f70*/  LDC.64 R36, c[0x0][0x588] ;  /* 0x00016200ff247b82 */ /* 0x000e240000000a00 */
[----:B0-----:R1:W5:Y:S01]  /*0f80*/  LDG.E R36, desc[UR38][R36.64] ;  /* 0x0000002624247981 */ /* 0x001362000c1e1900 */
[----:B------:R-:W-:Y:S05]  /*0f90*/  BRA `(.L_x_9) ;  /* 0x0000000000087947 */ /* 0x000fea0003800000 */
.L_x_10:
[----:B------:R-:W-:Y:S02]  /*0fa0*/  ULDC UR4, c[0x0][0x580] ;  /* 0x0001600000047ab9 */ /* 0x000fe40000000800 */
[----:B------:R-:W-:-:S07]  /*0fb0*/  IMAD.U32 R36, RZ, RZ, UR4 ;  /* 0x00000004ff247e24 */ /* 0x000fce000f8e00ff */
.L_x_9:
[----:B------:R-:W-:Y:S02]  /*0fc0*/  ULDC.64 UR4, c[0x0][0x5a0] ;  /* 0x0001680000047ab9 */ /* 0x000fe40000000a00 */
[----:B------:R-:W-:-:S04]  /*0fd0*/  ISETP.NE.U32.AND P0, PT, RZ, UR4, PT ;  /* 0x00000004ff007c0c */ /* 0x000fc8000bf05070 */
[----:B------:R-:W-:-:S13]  /*0fe0*/  ISETP.NE.AND.EX P0, PT, RZ, UR5, PT, P0 ;  /* 0x00000005ff007c0c */ /* 0x000fda000bf05300 */
[----:B------:R-:W-:Y:S05]  /*0ff0*/  @!P0 BRA `(.L_x_11) ;  /* 0x00000000001c8947 */ /* 0x000fea0003800000 */
[----:B0-----:R-:W0:Y:S02]  /*1000*/  LDC.64 R4, c[0x0][0x5a0] ;  /* 0x00016800ff047b82 */ /* 0x001e240000000a00 */
[----:B0-----:R-:W2:Y:S02]  /*1010*/  LDG.E.64 R4, desc[UR38][R4.64] ;  /* 0x0000002604047981 */ /* 0x001ea4000c1e1b00 */
[----:B--2---:R-:W-:-:S04]  /*1020*/  ISETP.NE.U32.AND P0, PT, R4, RZ, PT ;  /* 0x000000ff0400720c */ /* 0x004fc80003f05070 */
[----:B------:R-:W-:-:S13]  /*1030*/  ISETP.NE.AND.EX P0, PT, R5, RZ, PT, P0 ;  /* 0x000000ff0500720c */ /* 0x000fda0003f05300 */
[----:B------:R-:W-:Y:S05]  /*1040*/  @!P0 BRA `(.L_x_11) ;  /* 0x0000000000088947 */ /* 0x000fea0003800000 */
[----:B-1----:R0:W5:Y:S01]  /*1050*/  LD.E R37, desc[UR38][R4.64] ;  /* 0x0000002604257980 */ /* 0x002162000c101900 */
[----:B------:R-:W-:Y:S05]  /*1060*/  BRA `(.L_x_12) ;  /* 0x0000000000247947 */ /* 0x000fea0003800000 */
.L_x_11:
[----:B------:R-:W-:Y:S02]  /*1070*/  ULDC.64 UR4, c[0x0][0x590] ;  /* 0x0001640000047ab9 */ /* 0x000fe40000000a00 */
[----:B------:R-:W-:-:S04]  /*1080*/  ISETP.NE.U32.AND P0, PT, RZ, UR4, PT ;  /* 0x00000004ff007c0c */ /* 0x000fc8000bf05070 */
[----:B------:R-:W-:-:S13]  /*1090*/  ISETP.NE.AND.EX P0, PT, RZ, UR5, PT, P0 ;  /* 0x00000005ff007c0c */ /* 0x000fda000bf05300 */
[----:B------:R-:W-:Y:S05]  /*10a0*/  @!P0 BRA `(.L_x_13) ;  /* 0x00000000000c8947 */ /* 0x000fea0003800000 */
[----:B0-----:R-:W1:Y:S02]  /*10b0*/  LDC.64 R4, c[0x0][0x590] ;  /* 0x00016400ff047b82 */ /* 0x001e640000000a00 */
[----:B-1----:R1:W5:Y:S01]  /*10c0*/  LDG.E R37, desc[UR38][R4.64] ;  /* 0x0000002604257981 */ /* 0x002362000c1e1900 */
[----:B------:R-:W-:Y:S05]  /*10d0*/  BRA `(.L_x_12) ;  /* 0x0000000000087947 */ /* 0x000fea0003800000 */
.L_x_13:
[----:B------:R-:W-:Y:S02]  /*10e0*/  ULDC UR4, c[0x0][0x584] ;  /* 0x0001610000047ab9 */ /* 0x000fe40000000800 */
[----:B-1----:R-:W-:-:S07]  /*10f0*/  IMAD.U32 R37, RZ, RZ, UR4 ;  /* 0x00000004ff257e24 */ /* 0x002fce000f8e00ff */
.L_x_12:
[----:B------:R-:W-:-:S13]  /*1100*/  LOP3.LUT P0, RZ, R0, 0xff, RZ, 0xc0, !PT ;  /* 0x000000ff00ff7812 */ /* 0x000fda000780c0ff */
[----:B------:R-:W-:Y:S05]  /*1110*/  @!P0 EXIT ;  /* 0x000000000000894d */ /* 0x000fea0003800000 */
[----:B01----:R-:W0:Y:S01]  /*1120*/  LDC.64 R4, c[0x0][0x5c8] ;  /* 0x00017200ff047b82 */ /* 0x003e220000000a00 */
[----:B------:R-:W-:Y:S01]  /*1130*/  ULDC.64 UR6, c[0x0][0x288] ;  /* 0x0000a20000067ab9 */ /* 0x000fe20000000a00 */
[----:B------:R-:W-:Y:S01]  /*1140*/  LOP3.LUT R7, R7, 0x1, RZ, 0xc0, !PT ;  /* 0x0000000107077812 */ /* 0x000fe200078ec0ff */
[----:B------:R-:W-:Y:S01]  /*1150*/  UIADD3 UR4, UR7, 0x1f, URZ ;  /* 0x0000001f07047890 */ /* 0x000fe2000fffe03f */
[----:B------:R-:W-:Y:S01]  /*1160*/  SHF.R.U32.HI R0, RZ, 0x2, R2 ;  /* 0x00000002ff007819 */ /* 0x000fe20000011602 */
[----:B------:R-:W-:Y:S01]  /*1170*/  IMAD.U32 R9, RZ, RZ, UR6 ;  /* 0x00000006ff097e24 */ /* 0x000fe2000f8e00ff */
[----:B------:R-:W-:Y:S01]  /*1180*/  SHF.R.U32.HI R3, RZ, 0x1, R3 ;  /* 0x00000001ff037819 */ /* 0x000fe20000011603 */
[----:B------:R-:W-:Y:S01]  /*1190*/  USHF.R.S32.HI UR5, URZ, 0x1f, UR4 ;  /* 0x0000001f3f057899 */ /* 0x000fe20008011404 */
[----:B------:R-:W-:Y:S01]  /*11a0*/  IMAD.SHL.U32 R11, R7, 0x40, RZ ;  /* 0x00000040070b7824 */ /* 0x000fe200078e00ff */
[----:B------:R-:W-:Y:S01]  /*11b0*/  LOP3.LUT R0, R0, 0x7, RZ, 0xc0, !PT ;  /* 0x0000000700007812 */ /* 0x000fe200078ec0ff */
[C---:B------:R-:W-:Y:S01]  /*11c0*/  IMAD.SHL.U32 R41, R2.reuse, 0x2, RZ ;  /* 0x0000000202297824 */ /* 0x040fe200078e00ff */
[----:B------:R-:W-:Y:S01]  /*11d0*/  ULEA.HI UR5, UR5, UR4, URZ, 0x5 ;  /* 0x0000000405057291 */ /* 0x000fe2000f8f283f */
[----:B------:R-:W-:Y:S01]  /*11e0*/  LOP3.LUT R3, R3, 0x30, RZ, 0xc0, !PT ;  /* 0x0000003003037812 */ /* 0x000fe200078ec0ff */
[----:B------:R-:W-:Y:S01]  /*11f0*/  IMAD.MOV.U32 R23, RZ, RZ, RZ ;  /* 0x000000ffff177224 */ /* 0x000fe200078e00ff */
[--C-:B------:R-:W-:Y:S01]  /*1200*/  LOP3.LUT R22, R11, 0x40, R0.reuse, 0xe2, !PT ;  /* 0x000000400b167812 */ /* 0x100fe200078ee200 */
[----:B------:R-:W-:Y:S01]  /*1210*/  USHF.R.S32.HI UR43, URZ, 0x5, UR5 ;  /* 0x000000053f2b7899 */ /* 0x000fe20008011405 */
[-C--:B------:R-:W-:Y:S01]  /*1220*/  IADD3 R0, RZ, -R3.reuse, -R0 ;  /* 0x80000003ff007210 */ /* 0x080fe20007ffe800 */
[----:B------:R-:W-:Y:S01]  /*1230*/  ULDC UR4, c[0x0][0x284] ;  /* 0x0000a10000047ab9 */ /* 0x000fe20000000800 */
[C---:B------:R-:W-:Y:S01]  /*1240*/  LOP3.LUT R38, R2.reuse, 0x3, RZ, 0xc0, !PT ;  /* 0x0000000302267812 */ /* 0x040fe200078ec0ff */
[----:B------:R-:W-:Y:S01]  /*1250*/  UISETP.LT.AND UP0, UPT, UR43, 0x1, UPT ;  /* 0x000000012b00788c */ /* 0x000fe2000bf01270 */
[----:B------:R-:W-:Y:S01]  /*1260*/  LOP3.LUT R42, R2, 0x80, RZ, 0xc0, !PT ;  /* 0x00000080022a7812 */ /* 0x000fe200078ec0ff */
[----:B------:R-:W-:Y:S01]  /*1270*/  IMAD R0, R7, -0x40, R0 ;  /* 0xffffffc007007824 */ /* 0x000fe200078e0200 */
[----:B------:R-:W-:Y:S01]  /*1280*/  LOP3.LUT R22, R22, R3, RZ, 0xfc, !PT ;  /* 0x0000000316167212 */ /* 0x000fe200078efcff */
[----:B------:R-:W-:Y:S01]  /*1290*/  USEL UR44, UR43, 0x1, UP0 ;  /* 0x000000012b2c7887 */ /* 0x000fe20008000000 */
[----:B------:R-:W-:Y:S01]  /*12a0*/  IMAD R38, R38, -0x2, R9 ;  /* 0xfffffffe26267824 */ /* 0x000fe200078e0209 */
[C---:B0-----:R-:W-:Y:S01]  /*12b0*/  SHF.L.U64.HI R40, R4.reuse, 0x7, R5 ;  /* 0x0000000704287819 */ /* 0x041fe20000010205 */
[----:B------:R-:W-:Y:S01]  /*12c0*/  IMAD.SHL.U32 R39, R4, 0x80, RZ ;  /* 0x0000008004277824 */ /* 0x000fe200078e00ff */
[----:B------:R-:W-:Y:S01]  /*12d0*/  LOP3.LUT R48, R18, 0x1, RZ, 0xfc, !PT ;  /* 0x0000000112307812 */ /* 0x000fe200078efcff */
[----:B------:R-:W-:Y:S01]  /*12e0*/  VIADD R43, R0, UR4 ;  /* 0x00000004002b7c36 */ /* 0x000fe20008000000 */
[----:B------:R-:W-:Y:S01]  /*12f0*/  SHF.R.U32.HI R42, RZ, 0x7, R42 ;  /* 0x00000007ff2a7819 */ /* 0x000fe2000001162a */
[----:B------:R-:W-:Y:S01]  /*1300*/  UIADD3 UR44, UR43, -UR44, URZ ;  /* 0x8000002c2b2c7290 */ /* 0x000fe2000fffe03f */
[----:B------:R-:W-:Y:S01]  /*1310*/  UMOV UR40, URZ ;  /* 0x0000003f00287c82 */ /* 0x000fe20008000000 */
[----:B------:R-:W-:-:S10]  /*1320*/  UMOV UR41, URZ ;  /* 0x0000003f00297c82 */ /* 0x000fd40008000000 */
.L_x_43:
[----:B------:R-:W0:Y:S01]  /*1330*/  SHFL.IDX PT, R0, R42, RZ, 0x1f ;  /* 0x00001fff2a007589 */ /* 0x000e2200000e0000 */
[----:B------:R-:W1:Y:S01]  /*1340*/  S2UR UR6, SR_CgaCtaId ;  /* 0x00000000000679c3 */ /* 0x000e620000008800 */
[----:B------:R-:W-:Y:S01]  /*1350*/  UMOV UR46, 0x400 ;  /* 0x00000400002e7882 */ /* 0x000fe20000000000 */
[----:B0-----:R-:W-:Y:S01]  /*1360*/  R2UR UR4, R0 ;  /* 0x00000000000472ca */ /* 0x001fe200000e0000 */
[----:B-1----:R-:W-:-:S12]  /*1370*/  ULEA UR46, UR6, UR46, 0x18 ;  /* 0x0000002e062e7291 */ /* 0x002fd8000f8ec03f */
[----:B------:R-:W-:-:S04]  /*1380*/  ULEA.HI UR5, UR4, UR4, URZ, 0x1 ;  /* 0x0000000404057291 */ /* 0x000fc8000f8f083f */
[----:B------:R-:W-:-:S04]  /*1390*/  ULOP3.LUT UR5, UR5, 0x1ffffe, URZ, 0xc0, !UPT ;  /* 0x001ffffe05057892 */ /* 0x000fc8000f8ec03f */
[----:B------:R-:W-:-:S03]  /*13a0*/  UIADD3 UR5, UR4, -UR5, URZ ;  /* 0x8000000504057290 */ /* 0x000fc6000fffe03f */
[----:B------:R-:W-:Y:S01]  /*13b0*/  ULDC UR4, c[0x0][0x28c] ;  /* 0x0000a30000047ab9 */ /* 0x000fe20000000800 */
[----:B------:R-:W-:Y:S01]  /*13c0*/  ULEA UR5, UR5, UR46, 0xb ;  /* 0x0000002e05057291 */ /* 0x000fe2000f8e583f */
[----:B------:R-:W-:-:S03]  /*13d0*/  ISETP.LT.AND P0, PT, RZ, UR4, PT ;  /* 0x00000004ff007c0c */ /* 0x000fc6000bf01270 */
[----:B------:R-:W-:-:S04]  /*13e0*/  UIADD3 UR5, UR5, 0x200, URZ ;  /* 0x0000020005057890 */ /* 0x000fc8000fffe03f */
[----:B------:R-:W-:-:S04]  /*13f0*/  USHF.R.U32.HI UR5, URZ, 0x4, UR5 ;  /* 0x000000043f057899 */ /* 0x000fc80008011605 */
[----:B------:R-:W-:-:S04]  /*1400*/  ULOP3.LUT UR5, UR5, 0x3fff, URZ, 0xc0, !UPT ;  /* 0x00003fff05057892 */ /* 0x000fc8000f8ec03f */
[----:B------:R-:W-:Y:S01]  /*1410*/  ULOP3.LUT UR45, UR5, 0x10000, URZ, 0xfc, !UPT ;  /* 0x00010000052d7892 */ /* 0x000fe2000f8efc3f */
[----:B------:R-:W-:Y:S11]  /*1420*/  @P0 BRA `(.L_x_14) ;  /* 0x0000000000400947 */ /* 0x000ff60003800000 */
[----:B------:R-:W-:Y:S01]  /*1430*/  MOV R0, 0x0 ;  /* 0x0000000000007802 */ /* 0x000fe20000000f00 */
[----:B------:R-:W-:Y:S01]  /*1440*/  ULDC.64 UR4, c[0x4][0x68] ;  /* 0x01001a0000047ab9 */ /* 0x000fe20000000a00 */
[----:B------:R-:W-:Y:S01]  /*1450*/  ULDC.64 UR6, c[0x4][0x8] ;  /* 0x0100020000067ab9 */ /* 0x000fe20000000a00 */
[----:B------:R-:W-:Y:S01]  /*1460*/  IMAD.U32 R4, RZ, RZ, UR4 ;  /* 0x00000004ff047e24 */ /* 0x000fe2000f8e00ff */
[----:B------:R0:W1:Y:S01]  /*1470*/  LDC.64 R2, c[0x4][R0] ;  /* 0x0100000000027b82 */ /* 0x0000620000000a00 */
[----:B------:R-:W-:Y:S01]  /*1480*/  IMAD.U32 R5, RZ, RZ, UR5 ;  /* 0x00000005ff057e24 */ /* 0x000fe2000f8e00ff */
[----:B------:R-:W-:Y:S01]  /*1490*/  ULDC.64 UR4, c[0x4][0x70] ;  /* 0x01001c0000047ab9 */ /* 0x000fe20000000a00 */
[----:B------:R-:W-:Y:S02]  /*14a0*/  IMAD.U32 R10, RZ, RZ, UR6 ;  /* 0x00000006ff0a7e24 */ /* 0x000fe4000f8e00ff */
[----:B------:R-:W-:Y:S02]  /*14b0*/  IMAD.U32 R6, RZ, RZ, UR4 ;  /* 0x00000004ff067e24 */ /* 0x000fe4000f8e00ff */
[----:B------:R-:W-:-:S02]  /*14c0*/  IMAD.U32 R7, RZ, RZ, UR5 ;  /* 0x00000005ff077e24 */ /* 0x000fc4000f8e00ff */
[----:B------:R-:W-:Y:S02]  /*14d0*/  IMAD.U32 R11, RZ, RZ, UR7 ;  /* 0x00000007ff0b7e24 */ /* 0x000fe4000f8e00ff */
[----:B------:R-:W-:Y:S02]  /*14e0*/  IMAD.MOV.U32 R8, RZ, RZ, 0x1e1 ;  /* 0x000001e1ff087424 */ /* 0x000fe400078e00ff */
[----:B------:R-:W-:Y:S02]  /*14f0*/  IMAD.MOV.U32 R12, RZ, RZ, 0x1 ;  /* 0x00000001ff0c7424 */ /* 0x000fe400078e00ff */
[----:B0-----:R-:W-:-:S07]  /*1500*/  IMAD.MOV.U32 R13, RZ, RZ, RZ ;  /* 0x000000ffff0d7224 */ /* 0x001fce00078e00ff */
[----:B------:R-:W-:-:S07]  /*1510*/  LEPC R20, `(.L_x_14) ;  /* 0x000000001014794e */ /* 0x000fce0000000000 */
[----:B-1---5:R-:W-:Y:S05]  /*1520*/  CALL.ABS.NOINC R2 ;  /* 0x0000000002007343 */ /* 0x022fea0003c00000 */
.L_x_14:
[----:B------:R-:W-:-:S13]  /*1530*/  ISETP.NE.AND P0, PT, R48, 0x3, PT ;  /* 0x000000033000780c */ /* 0x000fda0003f05270 */
[----:B------:R-:W-:Y:S05]  /*1540*/  @!P0 BRA `(.L_x_15) ;  /* 0x0000000000048947 */ /* 0x000fea0003800000 */
[----:B------:R-:W-:Y:S01]  /*1550*/  BPT.TRAP 0x1 ;  /* 0x000000040000795c */ /* 0x000fe20000300000 */
.L_x_15:
[----:B------:R-:W-:Y:S02]  /*1560*/  IMAD.U32 R0, RZ, RZ, UR41 ;  /* 0x00000029ff007e24 */ /* 0x000fe4000f8e00ff */
[----:B------:R-:W-:-:S03]  /*1570*/  IMAD.U32 R3, RZ, RZ, UR40 ;  /* 0x00000028ff037e24 */ /* 0x000fc6000f8e00ff */
[----:B------:R-:W-:Y:S02]  /*1580*/  LEA R0, R0, UR46, 0x3 ;  /* 0x0000002e00007c11 */ /* 0x000fe4000f8e18ff */
[----:B------:R-:W-:-:S04]  /*1590*/  SHF.L.U32 R3, R3, 0x1f, RZ ;  /* 0x0000001f03037819 */ /* 0x000fc800000006ff */
[----:B------:R0:W1:Y:S01]  /*15a0*/  SYNCS.PHASECHK.TRANS64.TRYWAIT P1, [R0+URZ], R3 ;  /* 0x00000003000075a7 */ /* 0x000062000802017f */
[----:B------:R-:W-:Y:S05]  /*15b0*/  @!P0 BRA `(.L_x_16) ;  /* 0x0000000000048947 */ /* 0x000fea0003800000 */
[----:B------:R-:W-:Y:S01]  /*15c0*/  BPT.TRAP 0x1 ;  /* 0x000000040000795c */ /* 0x000fe20000300000 */
.L_x_16:
[----:B-1----:R-:W-:Y:S05]  /*15d0*/  @P1 BRA `(.L_x_17) ;  /* 0x0000000000081947 */ /* 0x002fea0003800000 */
[----:B------:R-:W1:Y:S02]  /*15e0*/  SYNCS.PHASECHK.TRANS64.TRYWAIT P1, [R0+URZ], R3 ;  /* 0x00000003000075a7 */ /* 0x000e64000802017f */
[----:B-1----:R-:W-:Y:S05]  /*15f0*/  @!P1 BRA `(.L_x_18) ;  /* 0x0000003c001c9947 */ /* 0x002fea0003800000 */
.L_x_17:
[----:B------:R-:W2:Y:S01]  /*1600*/  S2UR UR5, SR_CgaCtaId ;  /* 0x00000000000579c3 */ /* 0x000ea20000008800 */
[----:B------:R-:W-:Y:S01]  /*1610*/  UMOV UR4, 0x400 ;  /* 0x0000040000047882 */ /* 0x000fe20000000000 */
[----:B01----:R-:W-:-:S05]  /*1620*/  IMAD.U32 R0, RZ, RZ, UR44 ;  /* 0x0000002cff007e24 */ /* 0x003fca000f8e00ff */
[----:B------:R-:W-:Y:S01]  /*1630*/  ISETP.GE.AND P1, PT, R0, 0x1, PT ;  /* 0x000000010000780c */ /* 0x000fe20003f26270 */
[----:B--2---:R-:W-:-:S06]  /*1640*/  ULEA UR4, UR5, UR4, 0x18 ;  /* 0x0000000405047291 */ /* 0x004fcc000f8ec03f */
[----:B------:R-:W-:Y:S01]  /*1650*/  IMAD.U32 R5, RZ, RZ, UR4 ;  /* 0x00000004ff057e24 */ /* 0x000fe2000f8e00ff */
[----:B------:R-:W-:Y:S05]  /*1660*/  WARPSYNC.ALL ;  /* 0x0000000000007948 */ /* 0x000fea0003800000 */
[----:B------:R-:W-:Y:S01]  /*1670*/  R2UR UR4, R5 ;  /* 0x00000000050472ca */ /* 0x000fe200000e0000 */
[----:B------:R-:W-:Y:S01]  /*1680*/  WARPGROUP.ARRIVE ;  /* 0x00000000000079c5 */ /* 0x000fe20000000000 */
[----:B------:R-:W-:Y:S01]  /*1690*/  UMOV UR5, 0xc0000010 ;  /* 0xc000001000057882 */ /* 0x000fe20000000000 */
[----:B------:R-:W-:-:S10]  /*16a0*/  UMOV UR7, 0xc0000000 ;  /* 0xc000000000077882 */ /* 0x000fd40000000000 */
[----:B------:R-:W-:-:S04]  /*16b0*/  UIADD3 UR4, UR4, 0x36200, URZ ;  /* 0x0003620004047890 */ /* 0x000fc8000fffe03f */
[----:B------:R-:W-:-:S04]  /*16c0*/  USHF.R.U32.HI UR4, URZ, 0x4, UR4 ;  /* 0x000000043f047899 */ /* 0x000fc80008011604 */
[----:B------:R-:W-:-:S04]  /*16d0*/  ULOP3.LUT UR4, UR4, 0x3fff, URZ, 0xc0, !UPT ;  /* 0x00003fff04047892 */ /* 0x000fc8000f8ec03f */
[----:B------:R-:W-:Y:S02]  /*16e0*/  ULOP3.LUT UR11, UR4, 0x10000, URZ, 0xfc, !UPT ;  /* 0x00010000040b7892 */ /* 0x000fe4000f8efc3f */
[----:B------:R-:W-:Y:S02]  /*16f0*/  UIMAD UR4, UR41, 0x300, UR45 ;  /* 0x00000300290478a4 */ /* 0x000fe4000f8e022d */
[----:B------:R-:W-:Y:S02]  /*1700*/  ULEA UR6, UR41, UR11, 0x4 ;  /* 0x0000000b29067291 */ /* 0x000fe4000f8e203f */
[----:B------:R-:W-:Y:S02]  /*1710*/  UIADD3 UR8, UR4, 0x100, URZ ;  /* 0x0000010004087890 */ /* 0x000fe4000fffe03f */
[----:B------:R-:W-:-:S05]  /*1720*/  UIADD3 UR9, UR4, 0x200, URZ ;  /* 0x0000020004097890 */ /* 0x000fca000fffe03f */
[----:B------:R-:W-:Y:S01]  /*1730*/  IGMMA.64x8x32.S8.S8 R32, gdesc[UR4], RZ, !UPT, gsb0 ;  /* 0x00000000042079f1 */ /* 0x000fe2000c0410ff */
[----:B------:R-:W-:Y:S01]  /*1740*/  UMOV UR4, UR8 ;  /* 0x0000000800047c82 */ /* 0x000fe20008000000 */
[----:B------:R-:W-:Y:S01]  /*1750*/  UMOV UR5, 0xc0000010 ;  /* 0xc000001000057882 */ /* 0x000fe20000000000 */
[----:B------:R-:W-:Y:S02]  /*1760*/  WARPGROUP.DEPBAR.LE gsb0, 0x0 ;  /* 0x00008000000079c5 */ /* 0x000fe40000010000 */
[----:B------:R-:W-:-:S06]  /*1770*/  WARPGROUP.ARRIVE ;  /* 0x00000000000079c5 */ /* 0x000fcc0000000000 */
[----:B------:R-:W-:Y:S01]  /*1780*/  IGMMA.64x8x32.S8.S8 R28, gdesc[UR4], RZ, !UPT, gsb0 ;  /* 0x00000000041c79f1 */ /* 0x000fe2000c0410ff */
[----:B------:R-:W-:Y:S01]  /*1790*/  UMOV UR4, UR9 ;  /* 0x0000000900047c82 */ /* 0x000fe20008000000 */
[----:B------:R-:W-:Y:S01]  /*17a0*/  UMOV UR5, 0xc0000010 ;  /* 0xc000001000057882 */ /* 0x000fe20000000000 */
[----:B------:R-:W-:Y:S02]  /*17b0*/  WARPGROUP.DEPBAR.LE gsb0, 0x0 ;  /* 0x00008000000079c5 */ /* 0x000fe40000010000 */
[----:B------:R-:W-:-:S06]  /*17c0*/  WARPGROUP.ARRIVE ;  /* 0x00000000000079c5 */ /* 0x000fcc0000000000 */
[----:B------:R-:W-:Y:S03]  /*17d0*/  IGMMA.64x8x32.S8.S8 R24, gdesc[UR4], RZ, !UPT, gsb0 ;  /* 0x00000000041879f1 */ /* 0x000fe6000c0410ff */
[----:B------:R-:W-:Y:S02]  /*17e0*/  WARPGROUP.DEPBAR.LE gsb0, 0x0 ;  /* 0x00008000000079c5 */ /* 0x000fe40000010000 */
[----:B------:R-:W-:Y:S05]  /*17f0*/  @!P1 BRA `(.L_x_19) ;  /* 0x0000000000f89947 */ /* 0x000fea0003800000 */
[----:B------:R-:W-:Y:S01]  /*1800*/  UIADD3 UR4, UR41, 0x1, URZ ;  /* 0x0000000129047890 */ /* 0x000fe2000fffe03f */
[----:B------:R-:W-:Y:S02]  /*1810*/  IMAD.U32 R0, RZ, RZ, UR44 ;  /* 0x0000002cff007e24 */ /* 0x000fe4000f8e00ff */
[----:B------:R-:W-:Y:S01]  /*1820*/  IMAD.U32 R2, RZ, RZ, UR41 ;  /* 0x00000029ff027e24 */ /* 0x000fe2000f8e00ff */
[----:B------:R-:W-:-:S04]  /*1830*/  UISETP.NE.AND UP0, UPT, UR4, 0x12, UPT ;  /* 0x000000120400788c */ /* 0x000fc8000bf05270 */
[----:B------:R-:W-:Y:S02]  /*1840*/  USEL UR5, URZ, 0x1, UP0 ;  /* 0x000000013f057887 */ /* 0x000fe40008000000 */
[----:B------:R-:W-:Y:S02]  /*1850*/  USEL UR8, UR4, URZ, UP0 ;  /* 0x0000003f04087287 */ /* 0x000fe40008000000 */
[----:B------:R-:W-:-:S06]  /*1860*/  ULOP3.LUT UR5, UR40, UR5, URZ, 0x3c, !UPT ;  /* 0x0000000528057292 */ /* 0x000fcc000f8e3c3f */
[----:B------:R-:W-:-:S07]  /*1870*/  IMAD.U32 R7, RZ, RZ, UR5 ;  /* 0x00000005ff077e24 */ /* 0x000fce000f8e00ff */
.L_x_26:
[----:B0-----:R-:W-:Y:S05]  /*1880*/  @!P0 BRA `(.L_x_20) ;  /* 0x0000000000048947 */ /* 0x001fea0003800000 */
[----:B------:R-:W-:Y:S01]  /*1890*/  BPT.TRAP 0x1 ;  /* 0x000000040000795c */ /* 0x000fe20000300000 */
.L_x_20:
[----:B------:R-:W0:Y:S01]  /*18a0*/  S2UR UR5, SR_CgaCtaId ;  /* 0x00000000000579c3 */ /* 0x000e220000008800 */
[----:B------:R-:W-:Y:S01]  /*18b0*/  UMOV UR4, 0x400 ;  /* 0x0000040000047882 */ /* 0x000fe20000000000 */
[----:B------:R-:W-:Y:S01]  /*18c0*/  IMAD.U32 R6, RZ, RZ, UR8 ;  /* 0x00000008ff067e24 */ /* 0x000fe2000f8e00ff */
[----:B------:R-:W-:Y:S01]  /*18d0*/  SHF.L.U32 R4, R7, 0x1f, RZ ;  /* 0x0000001f07047819 */ /* 0x000fe200000006ff */
[----:B0-----:R-:W-:-:S06]  /*18e0*/  ULEA UR4, UR5, UR4, 0x18 ;  /* 0x0000000405047291 */ /* 0x001fcc000f8ec03f */
[----:B------:R-:W-:-:S04]  /*18f0*/  IMAD.U32 R5, RZ, RZ, UR4 ;  /* 0x00000004ff057e24 */ /* 0x000fc8000f8e00ff */
[----:B------:R-:W-:-:S04]  /*1900*/  IMAD R3, R6, 0x8, R5 ;  /* 0x0000000806037824 */ /* 0x000fc800078e0205 */
[----:B------:R0:W1:Y:S01]  /*1910*/  SYNCS.PHASECHK.TRANS64.TRYWAIT P1, [R3+URZ], R4 ;  /* 0x00000004030075a7 */ /* 0x000062000802017f */
[----:B------:R-:W-:Y:S05]  /*1920*/  @!P0 BRA `(.L_x_21) ;  /* 0x0000000000048947 */ /* 0x000fea0003800000 */
[----:B------:R-:W-:Y:S01]  /*1930*/  BPT.TRAP 0x1 ;  /* 0x000000040000795c */ /* 0x000fe20000300000 */
.L_x_21:
[----:B-1----:R-:W-:Y:S05]  /*1940*/  @P1 BRA `(.L_x_22) ;  /* 0x0000000000081947 */ /* 0x002fea0003800000 */
[----:B------:R-:W1:Y:S02]  /*1950*/  SYNCS.PHASECHK.TRANS64.TRYWAIT P1, [R3+URZ], R4 ;  /* 0x00000004030075a7 */ /* 0x000e64000802017f */
[----:B-1----:R-:W-:Y:S05]  /*1960*/  @!P1 BRA `(.L_x_23) ;  /* 0x0000003800549947 */ /* 0x002fea0003800000 */
.L_x_22:
[----:B------:R-:W-:Y:S01]  /*1970*/  ULEA UR6, UR8, UR11, 0x4 ;  /* 0x0000000b08067291 */ /* 0x000fe2000f8e203f */
[----:B------:R-:W-:Y:S01]  /*1980*/  WARPGROUP.ARRIVE ;  /* 0x00000000000079c5 */ /* 0x000fe20000000000 */
[----:B------:R-:W-:Y:S01]  /*1990*/  UIMAD UR4, UR8, 0x300, UR45 ;  /* 0x00000300080478a4 */ /* 0x000fe2000f8e022d */
[----:B------:R-:W-:Y:S01]  /*19a0*/  UMOV UR7, 0xc0000000 ;  /* 0xc000000000077882 */ /* 0x000fe20000000000 */
[----:B------:R-:W-:Y:S02]  /*19b0*/  UMOV UR5, 0xc0000010 ;  /* 0xc000001000057882 */ /* 0x000fe40000000000 */
[----:B------:R-:W-:Y:S02]  /*19c0*/  UIADD3 UR9, UR4, 0x100, URZ ;  /* 0x0000010004097890 */ /* 0x000fe4000fffe03f */
[----:B------:R-:W-:-:S03]  /*19d0*/  UIADD3 UR10, UR4, 0x200, URZ ;  /* 0x00000200040a7890 */ /* 0x000fc6000fffe03f */
[----:B------:R-:W-:Y:S01]  /*19e0*/  IGMMA.64x8x32.S8.S8 R32, gdesc[UR4], R32, gsb0 ;  /* 0x00000000042079f1 */ /* 0x000fe20008041020 */
[----:B------:R-:W-:Y:S01]  /*19f0*/  UMOV UR5, 0xc0000010 ;  /* 0xc000001000057882 */ /* 0x000fe20000000000 */
[----:B------:R-:W-:Y:S01]  /*1a00*/  UMOV UR4, UR9 ;  /* 0x0000000900047c82 */ /* 0x000fe20008000000 */
[----:B------:R-:W-:Y:S02]  /*1a10*/  WARPGROUP.DEPBAR.LE gsb0, 0x0 ;  /* 0x00008000000079c5 */ /* 0x000fe40000010000 */
[----:B------:R-:W-:-:S06]  /*1a20*/  WARPGROUP.ARRIVE ;  /* 0x00000000000079c5 */ /* 0x000fcc0000000000 */
[----:B------:R-:W-:Y:S01]  /*1a30*/  IGMMA.64x8x32.S8.S8 R28, gdesc[UR4], R28, gsb0 ;  /* 0x00000000041c79f1 */ /* 0x000fe2000804101c */
[----:B------:R-:W-:Y:S01]  /*1a40*/  UMOV UR4, UR10 ;  /* 0x0000000a00047c82 */ /* 0x000fe20008000000 */
[----:B------:R-:W-:Y:S01]  /*1a50*/  UMOV UR5, 0xc0000010 ;  /* 0xc000001000057882 */ /* 0x000fe20000000000 */
[----:B------:R-:W-:Y:S02]  /*1a60*/  WARPGROUP.DEPBAR.LE gsb0, 0x0 ;  /* 0x00008000000079c5 */ /* 0x000fe40000010000 */
[----:B------:R-:W-:-:S06]  /*1a70*/  WARPGROUP.ARRIVE ;  /* 0x00000000000079c5 */ /* 0x000fcc0000000000 */
[----:B------:R-:W-:Y:S03]  /*1a80*/  IGMMA.64x8x32.S8.S8 R24, gdesc[UR4], R24, gsb0 ;  /* 0x00000000041879f1 */ /* 0x000fe60008041018 */
[----:B------:R-:W-:Y:S02]  /*1a90*/  WARPGROUP.DEPBAR.LE gsb0, 0x0 ;  /* 0x00008000000079c5 */ /* 0x000fe40000010000 */
[----:B------:R-:W-:Y:S05]  /*1aa0*/  @!P0 BRA `(.L_x_24) ;  /* 0x0000000000048947 */ /* 0x000fea0003800000 */
[----:B------:R-:W-:Y:S01]  /*1ab0*/  BPT.TRAP 0x1 ;  /* 0x000000040000795c */ /* 0x000fe20000300000 */
.L_x_24:
[----:B01----:R-:W-:Y:S01]  /*1ac0*/  IMAD R3, R2, 0x8, R5 ;  /* 0x0000000802037824 */ /* 0x003fe200078e0205 */
[----:B------:R-:W-:-:S03]  /*1ad0*/  ISETP.GT.U32.AND P1, PT, R18, 0x1, PT ;  /* 0x000000011200780c */ /* 0x000fc60003f24070 */
[----:B------:R-:W-:-:S05]  /*1ae0*/  VIADD R3, R3, 0x90 ;  /* 0x0000009003037836 */ /* 0x000fca0000000000 */
[----:B------:R-:W-:-:S04]  /*1af0*/  PRMT R3, RZ, 0x654, R3 ;  /* 0x00000654ff037816 */ /* 0x000fc80000000003 */
[----:B------:R0:W-:Y:S01]  /*1b00*/  SYNCS.ARRIVE.TRANS64.RED.A1T0 RZ, [R3+URZ], RZ ;  /* 0x000000ff03ff79a7 */ /* 0x0001e2000810043f */
[----:B------:R-:W-:Y:S05]  /*1b10*/  @P1 BRA `(.L_x_25) ;  /* 0x0000000000041947 */ /* 0x000fea0003800000 */
[----:B------:R-:W-:Y:S01]  /*1b20*/  BPT.TRAP 0x1 ;  /* 0x000000040000795c */ /* 0x000fe20000300000 */
.L_x_25:
[----:B------:R-:W-:Y:S01]  /*1b30*/  UIADD3 UR8, UR8, 0x1, URZ ;  /* 0x0000000108087890 */ /* 0x000fe2000fffe03f */
[----:B------:R-:W-:Y:S01]  /*1b40*/  ISETP.GT.AND P2, PT, R0, 0x1, PT ;  /* 0x000000010000780c */ /* 0x000fe20003f44270 */
[----:B------:R-:W-:Y:S02]  /*1b50*/  VIADD R2, R2, 0x1 ;  /* 0x0000000102027836 */ /* 0x000fe40000000000 */
[----:B------:R-:W-:Y:S01]  /*1b60*/  UISETP.NE.AND UP0, UPT, UR8, 0x12, UPT ;  /* 0x000000120800788c */ /* 0x000fe2000bf05270 */
[----:B------:R-:W-:Y:S02]  /*1b70*/  VIADD R0, R0, 0xffffffff ;  /* 0xffffffff00007836 */ /* 0x000fe40000000000 */
[C---:B------:R-:W-:Y:S01]  /*1b80*/  ISETP.NE.AND P1, PT, R2.reuse, 0x12, PT ;  /* 0x000000120200780c */ /* 0x040fe20003f25270 */
[----:B------:R-:W-:Y:S02]  /*1b90*/  USEL UR4, URZ, 0x1, UP0 ;  /* 0x000000013f047887 */ /* 0x000fe40008000000 */
[----:B------:R-:W-:Y:S01]  /*1ba0*/  USEL UR8, UR8, URZ, UP0 ;  /* 0x0000003f08087287 */ /* 0x000fe20008000000 */
[----:B------:R-:W-:-:S03]  /*1bb0*/  SEL R2, R2, RZ, P1 ;  /* 0x000000ff02027207 */ /* 0x000fc60000800000 */
[----:B------:R-:W-:Y:S01]  /*1bc0*/  LOP3.LUT R7, R7, UR4, RZ, 0x3c, !PT ;  /* 0x0000000407077c12 */ /* 0x000fe2000f8e3cff */
[----:B------:R-:W-:Y:S07]  /*1bd0*/  @P2 BRA `(.L_x_26) ;  /* 0xfffffffc00282947 */ /* 0x000fee000383ffff */
.L_x_19:
[----:B------:R-:W1:Y:S02]  /*1be0*/  LDC R0, c[0x0][0x28c] ;  /* 0x0000a300ff007b82 */ /* 0x000e640000000800 */
[----:B-1----:R-:W-:-:S13]  /*1bf0*/  ISETP.GE.AND P1, PT, R0, 0x1, PT ;  /* 0x000000010000780c */ /* 0x002fda0003f26270 */
[----:B------:R-:W-:Y:S05]  /*1c00*/  @!P1 BRA `(.L_x_27) ;  /* 0x0000000000389947 */ /* 0x000fea0003800000 */
[----:B------:R-:W-:Y:S05]  /*1c10*/  @!P0 BRA `(.L_x_28) ;  /* 0x0000000000048947 */ /* 0x000fea0003800000 */
[----:B------:R-:W-:Y:S01]  /*1c20*/  BPT.TRAP 0x1 ;  /* 0x000000040000795c */ /* 0x000fe20000300000 */
.L_x_28:
[----:B------:R-:W-:Y:S01]  /*1c30*/  UIADD3 UR6, UR44, UR41, URZ ;  /* 0x000000292c067290 */ /* 0x000fe2000fffe03f */
[----:B------:R-:W-:-:S03]  /*1c40*/  ISETP.GT.U32.AND P0, PT, R18, 0x1, PT ;  /* 0x000000011200780c */ /* 0x000fc60003f04070 */
[----:B------:R-:W-:-:S04]  /*1c50*/  UIMAD.WIDE.U32 UR4, UR6, 0x38e38e39, URZ ;  /* 0x38e38e39060478a5 */ /* 0x000fc8000f8e003f */
[----:B------:R-:W-:-:S04]  /*1c60*/  USHF.R.U32.HI UR4, URZ, 0x2, UR5 ;  /* 0x000000023f047899 */ /* 0x000fc80008011605 */
[----:B------:R-:W-:-:S06]  /*1c70*/  UIMAD UR6, UR4, -0x12, UR6 ;  /* 0xffffffee040678a4 */ /* 0x000fcc000f8e0206 */
[----:B------:R-:W-:-:S04]  /*1c80*/  IMAD.U32 R0, RZ, RZ, UR6 ;  /* 0x00000006ff007e24 */ /* 0x000fc8000f8e00ff */
[----:B------:R-:W-:-:S04]  /*1c90*/  IMAD R0, R0, 0x8, R5 ;  /* 0x0000000800007824 */ /* 0x000fc800078e0205 */
[----:B------:R-:W-:-:S05]  /*1ca0*/  VIADD R0, R0, 0x90 ;  /* 0x0000009000007836 */ /* 0x000fca0000000000 */
[----:B------:R-:W-:-:S04]  /*1cb0*/  PRMT R0, RZ, 0x654, R0 ;  /* 0x00000654ff007816 */ /* 0x000fc80000000000 */
[----:B------:R1:W-:Y:S01]  /*1cc0*/  SYNCS.ARRIVE.TRANS64.RED.A1T0 RZ, [R0+URZ], RZ ;  /* 0x000000ff00ff79a7 */ /* 0x0003e2000810043f */
[----:B------:R-:W-:Y:S05]  /*1cd0*/  @P0 BRA `(.L_x_27) ;  /* 0x0000000000040947 */ /* 0x000fea0003800000 */
[----:B------:R-:W-:Y:S01]  /*1ce0*/  BPT.TRAP 0x1 ;  /* 0x000000040000795c */ /* 0x000fe20000300000 */
.L_x_27:
[----:B------:R-:W-:Y:S01]  /*1cf0*/  IMAD.SHL.U32 R10, R47, 0x8, RZ ;  /* 0x000000082f0a7824 */ /* 0x000fe200078e00ff */
[----:B------:R-:W-:Y:S01]  /*1d00*/  UIADD3 UR41, UR43, UR41, URZ ;  /* 0x000000292b297290 */ /* 0x000fe2000fffe03f */
[----:B------:R-:W-:Y:S01]  /*1d10*/  IMAD R14, R45, 0x180, RZ ;  /* 0x000001802d0e7824 */ /* 0x000fe200078e02ff */
[----:B------:R-:W-:Y:S01]  /*1d20*/  ULDC UR7, c[0x0][0x288] ;  /* 0x0000a20000077ab9 */ /* 0x000fe20000000800 */
[----:B------:R-:W-:Y:S01]  /*1d30*/  ULDC UR10, c[0x0][0x284] ;  /* 0x0000a100000a7ab9 */ /* 0x000fe20000000800 */
[----:B------:R-:W-:Y:S01]  /*1d40*/  UISETP.GT.U32.AND UP0, UPT, UR41, 0x11, UPT ;  /* 0x000000112900788c */ /* 0x000fe2000bf04070 */
[----:B------:R-:W-:Y:S01]  /*1d50*/  ISETP.GE.AND P0, PT, R10, UR7, PT ;  /* 0x000000070a007c0c */ /* 0x000fe2000bf06270 */
[----:B------:R-:W-:Y:S01]  /*1d60*/  UISETP.GE.U32.AND UP1, UPT, UR43, 0x12, UPT ;  /* 0x000000122b00788c */ /* 0x000fe2000bf26070 */
[----:B------:R-:W-:Y:S01]  /*1d70*/  SHF.R.S32.HI R15, RZ, 0x1f, R49 ;  /* 0x0000001fff0f7819 */ /* 0x000fe20000011431 */
[----:B------:R-:W-:Y:S01]  /*1d80*/  UISETP.LT.U32.AND UP0, UPT, UR43, 0x12, UP0 ;  /* 0x000000122b00788c */ /* 0x000fe20008701070 */
[----:B------:R-:W-:Y:S01]  /*1d90*/  ISETP.GE.OR P0, PT, R14, UR10, P0 ;  /* 0x0000000a0e007c0c */ /* 0x000fe20008706670 */
[----:B------:R-:W-:Y:S01]  /*1da0*/  UIMAD.WIDE.U32 UR4, UR41, 0x38e38e39, URZ ;  /* 0x38e38e39290478a5 */ /* 0x000fe2000f8e003f */
[----:B------:R-:W-:Y:S01]  /*1db0*/  LOP3.LUT R6, R10, 0x6, R41, 0xf8, !PT ;  /* 0x000000060a067812 */ /* 0x000fe200078ef829 */
[----:B------:R-:W-:Y:S01]  /*1dc0*/  USEL UR6, URZ, 0x1, !UP0 ;  /* 0x000000013f067887 */ /* 0x000fe2000c000000 */
[----:B------:R-:W-:-:S02]  /*1dd0*/  ULDC.64 UR8, c[0x0][0x5d0] ;  /* 0x0001740000087ab9 */ /* 0x000fc40000000a00 */
[----:B------:R-:W-:Y:S01]  /*1de0*/  SHF.R.S32.HI R7, RZ, 0x1f, R6 ;  /* 0x0000001fff077819 */ /* 0x000fe20000011406 */
[----:B-1----:R-:W-:Y:S01]  /*1df0*/  IMAD R0, R15, UR8, RZ ;  /* 0x000000080f007c24 */ /* 0x002fe2000f8e02ff */
[----:B------:R-:W-:Y:S02]  /*1e00*/  USHF.R.U32.HI UR4, URZ, 0x2, UR5 ;  /* 0x000000023f047899 */ /* 0x000fe40008011605 */
[----:B------:R-:W-:Y:S01]  /*1e10*/  ULOP3.LUT UR40, UR40, UR6, URZ, 0x3c, !UPT ;  /* 0x0000000628287292 */ /* 0x000fe2000f8e3c3f */
[C---:B------:R-:W-:Y:S01]  /*1e20*/  IMAD R9, R49.reuse, UR9, R0 ;  /* 0x0000000931097c24 */ /* 0x040fe2000f8e0200 */
[----:B------:R-:W-:Y:S01]  /*1e30*/  UIMAD UR41, UR4, -0x12, UR41 ;  /* 0xffffffee042978a4 */ /* 0x000fe2000f8e0229 */
[----:B0-----:R-:W-:Y:S01]  /*1e40*/  IMAD.WIDE.U32 R2, R49, UR8, R6 ;  /* 0x0000000831027c25 */ /* 0x001fe2000f8e0006 */
[----:B------:R-:W-:-:S03]  /*1e50*/  @UP1 ULOP3.LUT UR40, UR40, 0x1, UR4, 0x78, !UPT ;  /* 0x0000000128281892 */ /* 0x000fc6000f8e7804 */
[----:B------:R-:W-:Y:S02]  /*1e60*/  IMAD.IADD R9, R3, 0x1, R9 ;  /* 0x0000000103097824 */ /* 0x000fe400078e0209 */
[----:B------:R-:W-:Y:S02]  /*1e70*/  IMAD.MOV.U32 R0, RZ, RZ, -0x1 ;  /* 0xffffffffff007424 */ /* 0x000fe400078e00ff */
[----:B------:R-:W-:Y:S01]  /*1e80*/  IMAD.MOV.U32 R8, RZ, RZ, R2 ;  /* 0x000000ffff087224 */ /* 0x000fe200078e0002 */
[----:B------:R-:W-:Y:S06]  /*1e90*/  @P0 BRA `(.L_x_29) ;  /* 0x0000000c00e40947 */ /* 0x000fec0003800000 */
[----:B------:R-:W0:Y:S01]  /*1ea0*/  LDC.64 R2, c[0x0][0x5c8] ;  /* 0x00017200ff027b82 */ /* 0x000e220000000a00 */
[----:B-----5:R-:W-:Y:S01]  /*1eb0*/  ISETP.NE.AND P0, PT, R37, RZ, PT ;  /* 0x000000ff2500720c */ /* 0x020fe20003f05270 */
[----:B------:R-:W-:Y:S01]  /*1ec0*/  IMAD.WIDE R4, R45, 0x180, R22 ;  /* 0x000001802d047825 */ /* 0x000fe200078e0216 */
[----:B------:R-:W-:Y:S03]  /*1ed0*/  BSSY B0, `(.L_x_29) ;  /* 0x00000f5000007945 */ /* 0x000fe60003800000 */
[----:B------:R-:W-:Y:S02]  /*1ee0*/  IMAD.IADD R54, R43, 0x1, -R14 ;  /* 0x000000012b367824 */ /* 0x000fe400078e0a0e */
[-C--:B0-----:R-:W-:Y:S02]  /*1ef0*/  IMAD R11, R5, R2.reuse, RZ ;  /* 0x00000002050b7224 */ /* 0x081fe400078e02ff */
[----:B------:R-:W-:-:S04]  /*1f00*/  IMAD.WIDE.U32 R12, R4, R2, R8 ;  /* 0x00000002040c7225 */ /* 0x000fc800078e0008 */
[----:B------:R-:W-:-:S04]  /*1f10*/  IMAD R11, R4, R3, R11 ;  /* 0x00000003040b7224 */ /* 0x000fc800078e020b */
[----:B------:R-:W-:Y:S01]  /*1f20*/  IMAD.IADD R46, R13, 0x1, R11 ;  /* 0x000000010d2e7824 */ /* 0x000fe200078e020b */
[----:B------:R-:W-:Y:S06]  /*1f30*/  @!P0 BRA `(.L_x_30) ;  /* 0x0000000800888947 */ /* 0x000fec0003800000 */
[----:B------:R-:W0:Y:S01]  /*1f40*/  LDC.64 R50, c[0x0][0x5b0] ;  /* 0x00016c00ff327b82 */ /* 0x000e220000000a00 */
[----:B------:R-:W-:Y:S01]  /*1f50*/  ULDC.64 UR4, c[0x0][0x5b8] ;  /* 0x00016e0000047ab9 */ /* 0x000fe20000000a00 */
[----:B------:R-:W-:Y:S01]  /*1f60*/  IMAD.IADD R55, R38, 0x1, -R10 ;  /* 0x0000000126377824 */ /* 0x000fe200078e0a0a */
[----:B------:R-:W-:Y:S01]  /*1f70*/  BSSY B1, `(.L_x_31) ;  /* 0x0000013000017945 */ /* 0x000fe20003800000 */
[----:B------:R-:W-:Y:S02]  /*1f80*/  IMAD R8, R15, UR4, RZ ;  /* 0x000000040f087c24 */ /* 0x000fe4000f8e02ff */
[----:B------:R-:W-:Y:S01]  /*1f90*/  IMAD.WIDE.U32 R14, R49, UR4, R6 ;  /* 0x00000004310e7c25 */ /* 0x000fe2000f8e0006 */
[----:B------:R-:W-:Y:S01]  /*1fa0*/  ISETP.GE.AND P1, PT, R55, 0x1, PT ;  /* 0x000000013700780c */ /* 0x000fe20003f26270 */
[----:B------:R-:W1:Y:S02]  /*1fb0*/  LDC.64 R52, c[0x0][0x5a8] ;  /* 0x00016a00ff347b82 */ /* 0x000e640000000a00 */
[----:B------:R-:W-:Y:S01]  /*1fc0*/  IMAD R9, R49, UR5, R8 ;  /* 0x0000000531097c24 */ /* 0x000fe2000f8e0208 */
[----:B------:R-:W-:Y:S01]  /*1fd0*/  ISETP.LT.OR P2, PT, R54, 0x1, !P1 ;  /* 0x000000013600780c */ /* 0x000fe20004f41670 */
[----:B------:R-:W-:-:S02]  /*1fe0*/  IMAD.MOV.U32 R8, RZ, RZ, R14 ;  /* 0x000000ffff087224 */ /* 0x000fc400078e000e */
[----:B------:R-:W-:Y:S02]  /*1ff0*/  IMAD.IADD R9, R15, 0x1, R9 ;  /* 0x000000010f097824 */ /* 0x000fe400078e0209 */
[-C--:B0-----:R-:W-:Y:S01]  /*2000*/  IMAD R5, R5, R50.reuse, RZ ;  /* 0x0000003205057224 */ /* 0x081fe200078e02ff */
[----:B------:R-:W-:Y:S01]  /*2010*/  SHF.L.U64.HI R11, R50, 0x3, R51 ;  /* 0x00000003320b7819 */ /* 0x000fe20000010233 */
[----:B------:R-:W-:-:S04]  /*2020*/  IMAD.WIDE.U32 R6, R4, R50, R8 ;  /* 0x0000003204067225 */ /* 0x000fc800078e0008 */
[----:B------:R-:W-:Y:S01]  /*2030*/  IMAD R45, R4, R51, R5 ;  /* 0x00000033042d7224 */ /* 0x000fe200078e0205 */
[----:B-1----:R-:W-:Y:S01]  /*2040*/  IADD3 R20, P0, R6, R52, RZ ;  /* 0x0000003406147210 */ /* 0x002fe20007f1e0ff */
[----:B------:R-:W-:-:S03]  /*2050*/  IMAD.SHL.U32 R10, R50, 0x8, RZ ;  /* 0x00000008320a7824 */ /* 0x000fc600078e00ff */
[----:B------:R-:W-:Y:S01]  /*2060*/  IADD3.X R21, R53, R7, R45, P0, !PT ;  /* 0x0000000735157210 */ /* 0x000fe200007fe42d */
[----:B------:R-:W-:Y:S01]  /*2070*/  IMAD.WIDE.U32 R6, R4, R50, R10 ;  /* 0x0000003204067225 */ /* 0x000fe200078e000a */
[----:B------:R-:W-:Y:S07]  /*2080*/  @P2 BRA `(.L_x_32) ;  /* 0x0000000000042947 */ /* 0x000fee0003800000 */
[----:B------:R0:W5:Y:S02]  /*2090*/  LDG.E.U8 R44, desc[UR38][R20.64] ;  /* 0x00000026142c7981 */ /* 0x000164000c1e1100 */
.L_x_32:
[----:B------:R-:W-:Y:S05]  /*20a0*/  BSYNC B1 ;  /* 0x0000000000017941 */ /* 0x000fea0003800000 */
.L_x_31:
[----:B-----5:R-:W-:Y:S01]  /*20b0*/  LOP3.LUT R5, R44, 0xffff, RZ, 0xc0, !PT ;  /* 0x0000ffff2c057812 */ /* 0x020fe200078ec0ff */
[----:B------:R-:W-:Y:S01]  /*20c0*/  ULDC.64 UR4, c[0x0][0x5c0] ;  /* 0x0001700000047ab9 */ /* 0x000fe20000000a00 */
[----:B------:R-:W-:Y:S01]  /*20d0*/  IMAD.IADD R7, R45, 0x1, R7 ;  /* 0x000000012d077824 */ /* 0x000fe200078e0207 */
[----:B------:R-:W-:Y:S01]  /*20e0*/  IADD3 R4, P0, R12, UR4, RZ ;  /* 0x000000040c047c10 */ /* 0x000fe2000ff1e0ff */
[----:B------:R-:W-:Y:S01]  /*20f0*/  IMAD R56, R47, -0x8, R38 ;  /* 0xfffffff82f387824 */ /* 0x000fe200078e0226 */
[----:B------:R-:W-:Y:S01]  /*2100*/  PRMT R11, R5, 0x8880, RZ ;  /* 0x00008880050b7816 */ /* 0x000fe200000000ff */
[----:B------:R-:W-:Y:S01]  /*2110*/  IMAD.WIDE.U32 R12, R50, 0x78, R6 ;  /* 0x00000078320c7825 */ /* 0x000fe200078e0006 */
[----:B------:R-:W-:Y:S01]  /*2120*/  IADD3.X R5, R46, UR5, RZ, P0, !PT ;  /* 0x000000052e057c10 */ /* 0x000fe200087fe4ff */
[----:B------:R-:W-:Y:S01]  /*2130*/  BSSY B1, `(.L_x_33) ;  /* 0x0000010000017945 */ /* 0x000fe20003800000 */
[----:B------:R-:W-:Y:S01]  /*2140*/  IADD3 R10, P4, P5, R14, R52, R6 ;  /* 0x000000340e0a7210 */ /* 0x000fe20007d9e006 */
[----:B------:R-:W-:Y:S01]  /*2150*/  IMAD.MOV.U32 R46, RZ, RZ, R11 ;  /* 0x000000ffff2e7224 */ /* 0x000fe200078e000b */
[----:B------:R-:W-:Y:S01]  /*2160*/  ISETP.GE.AND P0, PT, R56, 0x2, PT ;  /* 0x000000023800780c */ /* 0x000fe20003f06270 */
[----:B------:R-:W-:Y:S01]  /*2170*/  IMAD R49, R51, 0x78, RZ ;  /* 0x0000007833317824 */ /* 0x000fe200078e02ff */
[----:B------:R-:W-:Y:S01]  /*2180*/  IADD3.X R11, R9, R53, R7, P4, P5 ;  /* 0x00000035090b7210 */ /* 0x000fe200027ea407 */
[----:B------:R-:W-:Y:S01]  /*2190*/  IMAD R45, R46, R37, RZ ;  /* 0x000000252e2d7224 */ /* 0x000fe200078e02ff */
[----:B------:R-:W-:-:S02]  /*21a0*/  ISETP.LT.OR P3, PT, R54, 0x1, !P0 ;  /* 0x000000013600780c */ /* 0x000fc40004761670 */
[----:B------:R-:W-:Y:S01]  /*21b0*/  IADD3 R46, P4, P5, R14, R52, R12 ;  /* 0x000000340e2e7210 */ /* 0x000fe20007d9e00c */
[----:B------:R-:W-:Y:S02]  /*21c0*/  @!P2 IMAD R7, R32, R36, R45 ;  /* 0x000000242007a224 */ /* 0x000fe400078e022d */
[----:B------:R-:W-:-:S03]  /*21d0*/  IMAD.IADD R32, R13, 0x1, R49 ;  /* 0x000000010d207824 */ /* 0x000fc600078e0231 */
[----:B------:R1:W-:Y:S05]  /*21e0*/  @!P2 STG.E.U8 desc[UR38][R4.64], R7 ;  /* 0x000000070400a986 */ /* 0x0003ea000c101126 */
[----:B------:R-:W-:Y:S05]  /*21f0*/  @P3 BRA `(.L_x_34) ;  /* 0x00000000000c3947 */ /* 0x000fea0003800000 */
[----:B------:R-:W2:Y:S02]  /*2200*/  LDG.E.U8 R44, desc[UR38][R20.64+0x1] ;  /* 0x00000126142c7981 */ /* 0x000ea4000c1e1100 */
[----:B--2---:R-:W-:-:S05]  /*2210*/  PRMT R6, R44, 0x8880, RZ ;  /* 0x000088802c067816 */ /* 0x004fca00000000ff */
[----:B------:R-:W-:-:S07]  /*2220*/  IMAD R45, R6, R37, RZ ;  /* 0x00000025062d7224 */ /* 0x000fce00078e02ff */
.L_x_34:
[----:B------:R-:W-:Y:S05]  /*2230*/  BSYNC B1 ;  /* 0x0000000000017941 */ /* 0x000fea0003800000 */
.L_x_33:
[C---:B------:R-:W-:Y:S01]  /*2240*/  ISETP.LT.OR P2, PT, R54.reuse, 0x9, !P1 ;  /* 0x000000093600780c */ /* 0x040fe20004f41670 */
[----:B------:R-:W-:Y:S01]  /*2250*/  @!P3 IMAD R33, R33, R36, R45 ;  /* 0x000000242121b224 */ /* 0x000fe200078e022d */
[----:B------:R-:W-:Y:S01]  /*2260*/  BSSY B1, `(.L_x_35) ;  /* 0x000000d000017945 */ /* 0x000fe20003800000 */
[----:B------:R-:W-:Y:S01]  /*2270*/  @!P3 IMAD.MOV.U32 R6, RZ, RZ, R4 ;  /* 0x000000ffff06b224 */ /* 0x000fe200078e0004 */
[----:B------:R-:W-:Y:S01]  /*2280*/  IADD3.X R47, R9, R53, R32, P4, P5 ;  /* 0x00000035092f7210 */ /* 0x000fe200027ea420 */
[----:B-1----:R-:W-:Y:S01]  /*2290*/  @!P3 IMAD.MOV.U32 R7, RZ, RZ, R5 ;  /* 0x000000ffff07b224 */ /* 0x002fe200078e0005 */
[C---:B------:R-:W-:Y:S02]  /*22a0*/  ISETP.LT.OR P5, PT, R54.reuse, 0x9, !P0 ;  /* 0x000000093600780c */ /* 0x040fe400047a1670 */
[----:B------:R-:W-:Y:S02]  /*22b0*/  ISETP.LT.OR P4, PT, R54, 0x81, !P1 ;  /* 0x000000813600780c */ /* 0x000fe40004f81670 */
[----:B------:R1:W-:Y:S01]  /*22c0*/  @!P3 STG.E.U8 desc[UR38][R6.64+0x1], R33 ;  /* 0x000001210600b986 */ /* 0x0003e2000c101126 */
[----:B------:R-:W-:-:S04]  /*22d0*/  LEA R4, P3, R2, R4, 0x3 ;  /* 0x0000000402047211 */ /* 0x000fc800078618ff */
[----:B------:R-:W-:Y:S01]  /*22e0*/  LEA.HI.X R5, R2, R5, R3, 0x3, P3 ;  /* 0x0000000502057211 */ /* 0x000fe200018f1c03 */
[----:B------:R-:W-:Y:S08]  /*22f0*/  @P2 BRA `(.L_x_36) ;  /* 0x00000000000c2947 */ /* 0x000ff00003800000 */
[----:B------:R-:W1:Y:S02]  /*2300*/  LDG.E.U8 R44, desc[UR38][R10.64] ;  /* 0x000000260a2c7981 */ /* 0x000e64000c1e1100 */
[----:B-1----:R-:W-:-:S05]  /*2310*/  PRMT R6, R44, 0x8880, RZ ;  /* 0x000088802c067816 */ /* 0x002fca00000000ff */
[----:B------:R-:W-:-:S07]  /*2320*/  IMAD R45, R6, R37, RZ ;  /* 0x00000025062d7224 */ /* 0x000fce00078e02ff */
.L_x_36:
[----:B------:R-:W-:Y:S05]  /*2330*/  BSYNC B1 ;  /* 0x0000000000017941 */ /* 0x000fea0003800000 */
.L_x_35:
[----:B-1----:R-:W-:Y:S01]  /*2340*/  @!P2 IMAD R7, R34, R36, R45 ;  /* 0x000000242207a224 */ /* 0x002fe200078e022d */
[----:B------:R-:W-:Y:S04]  /*2350*/  BSSY B1, `(.L_x_37) ;  /* 0x0000006000017945 */ /* 0x000fe80003800000 */
[----:B------:R1:W-:Y:S01]  /*2360*/  @!P2 STG.E.U8 desc[UR38][R4.64], R7 ;  /* 0x000000070400a986 */ /* 0x0003e2000c101126 */
[----:B------:R-:W-:Y:S05]  /*2370*/  @P5 BRA `(.L_x_38) ;  /* 0x00000000000c5947 */ /* 0x000fea0003800000 */
[----:B------:R-:W2:Y:S02]  /*2380*/  LDG.E.U8 R44, desc[UR38][R10.64+0x1] ;  /* 0x000001260a2c7981 */ /* 0x000ea4000c1e1100 */
[----:B--2---:R-:W-:-:S05]  /*2390*/  PRMT R6, R44, 0x8880, RZ ;  /* 0x000088802c067816 */ /* 0x004fca00000000ff */
[----:B------:R-:W-:-:S07]  /*23a0*/  IMAD R45, R6, R37, RZ ;  /* 0x00000025062d7224 */ /* 0x000fce00078e02ff */
.L_x_38:
[----:B------:R-:W-:Y:S05]  /*23b0*/  BSYNC B1 ;  /* 0x0000000000017941 */ /* 0x000fea0003800000 */
.L_x_37:
[----:B------:R-:W-:-:S05]  /*23c0*/  @!P5 IMAD R35, R35, R36, R45 ;  /* 0x000000242323d224 */ /* 0x000fca00078e022d */
[----:B------:R-:W-:Y:S04]  /*23d0*/  @!P5 STG.E.U8 desc[UR38][R4.64+0x1], R35 ;  /* 0x000001230400d986 */ /* 0x000fe8000c101126 */
[----:B------:R-:W2:Y:S01]  /*23e0*/  @!P4 LDG.E.U8 R44, desc[UR38][R46.64] ;  /* 0x000000262e2cc981 */ /* 0x000ea2000c1e1100 */
[----:B------:R-:W-:Y:S01]  /*23f0*/  @!P4 IMAD.MOV.U32 R6, RZ, RZ, R4 ;  /* 0x000000ffff06c224 */ /* 0x000fe200078e0004 */
[----:B------:R-:W-:Y:S01]  /*2400*/  ISETP.LT.OR P3, PT, R54, 0x81, !P0 ;  /* 0x000000813600780c */ /* 0x000fe20004761670 */
[----:B-1----:R-:W-:Y:S02]  /*2410*/  @!P4 IMAD.MOV.U32 R7, RZ, RZ, R5 ;  /* 0x000000ffff07c224 */ /* 0x002fe400078e0005 */
[----:B------:R-:W-:Y:S02]  /*2420*/  @!P4 IMAD R11, R3, 0x78, RZ ;  /* 0x00000078030bc824 */ /* 0x000fe400078e02ff */
[----:B------:R-:W-:-:S04]  /*2430*/  @!P4 IMAD.WIDE.U32 R6, R2, 0x78, R6 ;  /* 0x000000780206c825 */ /* 0x000fc800078e0006 */
[----:B------:R-:W-:Y:S01]  /*2440*/  @!P4 IMAD.IADD R7, R7, 0x1, R11 ;  /* 0x000000010707c824 */ /* 0x000fe200078e020b */
[----:B--2---:R-:W-:-:S05]  /*2450*/  @!P4 PRMT R8, R44, 0x8880, RZ ;  /* 0x000088802c08c816 */ /* 0x004fca00000000ff */
[----:B------:R-:W-:-:S04]  /*2460*/  @!P4 IMAD R45, R8, R37, RZ ;  /* 0x00000025082dc224 */ /* 0x000fc800078e02ff */
[----:B------:R-:W-:-:S05]  /*2470*/  @!P4 IMAD R15, R28, R36, R45 ;  /* 0x000000241c0fc224 */ /* 0x000fca00078e022d */
[----:B------:R1:W-:Y:S04]  /*2480*/  @!P4 STG.E.U8 desc[UR38][R6.64], R15 ;  /* 0x0000000f0600c986 */ /* 0x0003e8000c101126 */
[----:B------:R-:W2:Y:S01]  /*2490*/  @!P3 LDG.E.U8 R44, desc[UR38][R46.64+0x1] ;  /* 0x000001262e2cb981 */ /* 0x000ea2000c1e1100 */
[----:B------:R-:W-:Y:S01]  /*24a0*/  LEA R10, P4, R50, R12, 0x3 ;  /* 0x0000000c320a7211 */ /* 0x000fe200078818ff */
[----:B------:R-:W-:Y:S01]  /*24b0*/  @!P3 IMAD R13, R3, 0x78, RZ ;  /* 0x00000078030db824 */ /* 0x000fe200078e02ff */
[----:B------:R-:W-:Y:S01]  /*24c0*/  ISETP.LT.OR P2, PT, R54, 0x89, !P1 ;  /* 0x000000893600780c */ /* 0x000fe20004f41670 */
[----:B0-----:R-:W-:Y:S01]  /*24d0*/  @!P3 IMAD.WIDE.U32 R20, R2, 0x78, R4 ;  /* 0x000000780214b825 */ /* 0x001fe200078e0004 */
[----:B------:R-:W-:Y:S02]  /*24e0*/  LEA.HI.X R11, R50, R32, R51, 0x3, P4 ;  /* 0x00000020320b7211 */ /* 0x000fe400020f1c33 */
[----:B------:R-:W-:Y:S01]  /*24f0*/  IADD3 R12, P4, P5, R14, R52, R10 ;  /* 0x000000340e0c7210 */ /* 0x000fe20007d9e00a */
[----:B------:R-:W-:-:S03]  /*2500*/  @!P3 IMAD.IADD R21, R21, 0x1, R13 ;  /* 0x000000011515b824 */ /* 0x000fc600078e020d */
[----:B------:R-:W-:Y:S02]  /*2510*/  IADD3.X R13, R9, R53, R11, P4, P5 ;  /* 0x00000035090d7210 */ /* 0x000fe400027ea40b */
[----:B--2---:R-:W-:-:S05]  /*2520*/  @!P3 PRMT R8, R44, 0x8880, RZ ;  /* 0x000088802c08b816 */ /* 0x004fca00000000ff */
[----:B------:R-:W-:-:S04]  /*2530*/  @!P3 IMAD R45, R8, R37, RZ ;  /* 0x00000025082db224 */ /* 0x000fc800078e02ff */
[----:B------:R-:W-:-:S05]  /*2540*/  @!P3 IMAD R29, R29, R36, R45 ;  /* 0x000000241d1db224 */ /* 0x000fca00078e022d */
[----:B------:R0:W-:Y:S04]  /*2550*/  @!P3 STG.E.U8 desc[UR38][R20.64+0x1], R29 ;  /* 0x0000011d1400b986 */ /* 0x0001e8000c101126 */
[----:B------:R-:W2:Y:S01]  /*2560*/  @!P2 LDG.E.U8 R44, desc[UR38][R12.64] ;  /* 0x000000260c2ca981 */ /* 0x000ea2000c1e1100 */
[----:B------:R-:W-:Y:S02]  /*2570*/  ISETP.LT.OR P3, PT, R54, 0x89, !P0 ;  /* 0x000000893600780c */ /* 0x000fe40004761670 */
[----:B-1----:R-:W-:-:S05]  /*2580*/  IADD3 R6, P4, R4, R39, RZ ;  /* 0x0000002704067210 */ /* 0x002fca0007f9e0ff */
[----:B------:R-:W-:Y:S01]  /*2590*/  IMAD.X R7, R5, 0x1, R40, P4 ;  /* 0x0000000105077824 */ /* 0x000fe200020e0628 */
[----:B--2---:R-:W-:-:S05]  /*25a0*/  @!P2 PRMT R8, R44, 0x8880, RZ ;  /* 0x000088802c08a816 */ /* 0x004fca00000000ff */
[----:B------:R-:W-:-:S04]  /*25b0*/  @!P2 IMAD R45, R8, R37, RZ ;  /* 0x00000025082da224 */ /* 0x000fc800078e02ff */
[----:B------:R-:W-:-:S05]  /*25c0*/  @!P2 IMAD R15, R30, R36, R45 ;  /* 0x000000241e0fa224 */ /* 0x000fca00078e022d */
[----:B------:R-:W-:Y:S04]  /*25d0*/  @!P2 STG.E.U8 desc[UR38][R6.64], R15 ;  /* 0x0000000f0600a986 */ /* 0x000fe8000c101126 */
[----:B------:R-:W2:Y:S01]  /*25e0*/  @!P3 LDG.E.U8 R44, desc[UR38][R12.64+0x1] ;  /* 0x000001260c2cb981 */ /* 0x000ea2000c1e1100 */
[----:B0-----:R-:W-:Y:S01]  /*25f0*/  IMAD.WIDE.U32 R20, R50, 0x78, R10 ;  /* 0x0000007832147825 */ /* 0x001fe200078e000a */
[----:B------:R-:W-:-:S03]  /*2600*/  ISETP.LT.OR P1, PT, R54, 0x101, !P1 ;  /* 0x000001013600780c */ /* 0x000fc60004f21670 */
[----:B------:R-:W-:Y:S01]  /*2610*/  IMAD.IADD R49, R49, 0x1, R21 ;  /* 0x0000000131317824 */ /* 0x000fe200078e0215 */
[----:B------:R-:W-:-:S04]  /*2620*/  IADD3 R28, P2, P4, R14, R52, R20 ;  /* 0x000000340e1c7210 */ /* 0x000fc80007c5e014 */
[----:B------:R-:W-:Y:S02]  /*2630*/  IADD3.X R29, R9, R53, R49, P2, P4 ;  /* 0x00000035091d7210 */ /* 0x000fe400017e8431 */
[----:B--2---:R-:W-:-:S05]  /*2640*/  @!P3 PRMT R8, R44, 0x8880, RZ ;  /* 0x000088802c08b816 */ /* 0x004fca00000000ff */
[----:B------:R-:W-:-:S04]  /*2650*/  @!P3 IMAD R45, R8, R37, RZ ;  /* 0x00000025082db224 */ /* 0x000fc800078e02ff */
[----:B------:R-:W-:-:S05]  /*2660*/  @!P3 IMAD R31, R31, R36, R45 ;  /* 0x000000241f1fb224 */ /* 0x000fca00078e022d */
[----:B------:R0:W-:Y:S04]  /*2670*/  @!P3 STG.E.U8 desc[UR38][R6.64+0x1], R31 ;  /* 0x0000011f0600b986 */ /* 0x0001e8000c101126 */
[----:B------:R-:W2:Y:S01]  /*2680*/  @!P1 LDG.E.U8 R44, desc[UR38][R28.64] ;  /* 0x000000261c2c9981 */ /* 0x000ea2000c1e1100 */
[----:B------:R-:W-:Y:S01]  /*2690*/  @!P1 IMAD.MOV.U32 R10, RZ, RZ, R6 ;  /* 0x000000ffff0a9224 */ /* 0x000fe200078e0006 */
[----:B------:R-:W-:Y:S01]  /*26a0*/  ISETP.LT.OR P0, PT, R54, 0x101, !P0 ;  /* 0x000001013600780c */ /* 0x000fe20004701670 */
[----:B------:R-:W-:Y:S02]  /*26b0*/  @!P1 IMAD.MOV.U32 R11, RZ, RZ, R7 ;  /* 0x000000ffff0b9224 */ /* 0x000fe400078e0007 */
[----:B------:R-:W-:Y:S02]  /*26c0*/  @!P1 IMAD R13, R3, 0x78, RZ ;  /* 0x00000078030d9824 */ /* 0x000fe400078e02ff */
[----:B------:R-:W-:-:S04]  /*26d0*/  @!P1 IMAD.WIDE.U32 R10, R2, 0x78, R10 ;  /* 0x00000078020a9825 */ /* 0x000fc800078e000a */
[----:B------:R-:W-:Y:S01]  /*26e0*/  @!P1 IMAD.IADD R11, R13, 0x1, R11 ;  /* 0x000000010d0b9824 */ /* 0x000fe200078e020b */
[----:B--2---:R-:W-:-:S05]  /*26f0*/  @!P1 PRMT R8, R44, 0x8880, RZ ;  /* 0x000088802c089816 */ /* 0x004fca00000000ff */
[----:B------:R-:W-:-:S04]  /*2700*/  @!P1 IMAD R45, R8, R37, RZ ;  /* 0x00000025082d9224 */ /* 0x000fc800078e02ff */
[----:B------:R-:W-:-:S05]  /*2710*/  @!P1 IMAD R13, R24, R36, R45 ;  /* 0x00000024180d9224 */ /* 0x000fca00078e022d */
[----:B------:R-:W-:Y:S04]  /*2720*/  @!P1 STG.E.U8 desc[UR38][R10.64], R13 ;  /* 0x0000000d0a009986 */ /* 0x000fe8000c101126 */
[----:B------:R-:W2:Y:S01]  /*2730*/  @!P0 LDG.E.U8 R44, desc[UR38][R28.64+0x1] ;  /* 0x000001261c2c8981 */ /* 0x000ea2000c1e1100 */
[----:B0-----:R-:W-:Y:S01]  /*2740*/  @!P0 IADD3 R6, P2, P3, R39, 0x1, R4 ;  /* 0x0000000127068810 */ /* 0x001fe20007b5e004 */
[----:B------:R-:W-:Y:S01]  /*2750*/  @!P0 IMAD R3, R3, 0x78, RZ ;  /* 0x0000007803038824 */ /* 0x000fe200078e02ff */
[----:B------:R-:W-:Y:S02]  /*2760*/  ISETP.GE.AND P1, PT, R54, 0x109, PT ;  /* 0x000001093600780c */ /* 0x000fe40003f26270 */
[----:B------:R-:W-:Y:S02]  /*2770*/  @!P0 IADD3.X R7, R40, RZ, R5, P2, P3 ;  /* 0x000000ff28078210 */ /* 0x000fe400017e6405 */
[----:B------:R-:W-:-:S02]  /*2780*/  LEA R15, P3, R50, R20, 0x3 ;  /* 0x00000014320f7211 */ /* 0x000fc400078618ff */
[----:B------:R-:W-:Y:S01]  /*2790*/  ISETP.LT.OR P2, PT, R55, 0x1, !P1 ;  /* 0x000000013700780c */ /* 0x000fe20004f41670 */
[----:B------:R-:W-:Y:S01]  /*27a0*/  @!P0 IMAD.WIDE.U32 R6, R2, 0x78, R6 ;  /* 0x0000007802068825 */ /* 0x000fe200078e0006 */
        /* <DEDUP_REMOVED lines=10> */
[----:B------:R-:W-:-:S04]  /*2850*/  @!P2 IADD3 R2, P0, P3, R39, R4, R39 ;  /* 0x000000042702a210 */ /* 0x000fc80007b1e027 */
[----:B------:R-:W-:Y:S02]  /*2860*/  @!P2 IADD3.X R3, R40, R5, R40, P0, P3 ;  /* 0x000000052803a210 */ /* 0x000fe400007e6428 */
[----:B--2---:R-:W-:-:S05]  /*2870*/  @!P2 PRMT R8, R44, 0x8880, RZ ;  /* 0x000088802c08a816 */ /* 0x004fca00000000ff */
[----:B------:R-:W-:-:S04]  /*2880*/  @!P2 IMAD R45, R8, R37, RZ ;  /* 0x00000025082da224 */ /* 0x000fc800078e02ff */
[----:B------:R-:W-:-:S05]  /*2890*/  @!P2 IMAD R9, R26, R36, R45 ;  /* 0x000000241a09a224 */ /* 0x000fca00078e022d */
[----:B------:R1:W-:Y:S04]  /*28a0*/  @!P2 STG.E.U8 desc[UR38][R2.64], R9 ;  /* 0x000000090200a986 */ /* 0x0003e8000c101126 */
[----:B------:R-:W0:Y:S02]  /*28b0*/  @!P1 LDG.E.U8 R44, desc[UR38][R14.64+0x1] ;  /* 0x000001260e2c9981 */ /* 0x000e24000c1e1100 */
[----:B0-----:R-:W-:-:S05]  /*28c0*/  @!P1 PRMT R6, R44, 0x8880, RZ ;  /* 0x000088802c069816 */ /* 0x001fca00000000ff */
[----:B------:R-:W-:-:S04]  /*28d0*/  @!P1 IMAD R45, R6, R37, RZ ;  /* 0x00000025062d9224 */ /* 0x000fc800078e02ff */
[----:B------:R-:W-:Y:S01]  /*28e0*/  IMAD R27, R27, R36, R45 ;  /* 0x000000241b1b7224 */ /* 0x000fe200078e022d */
[----:B-1----:R-:W-:Y:S06]  /*28f0*/  @P1 BRA `(.L_x_39) ;  /* 0x0000000400481947 */ /* 0x002fec0003800000 */
[----:B------:R-:W-:-:S04]  /*2900*/  IADD3 R2, P0, P1, R39, 0x1, R4 ;  /* 0x0000000127027810 */ /* 0x000fc8000791e004 */
[----:B------:R-:W-:Y:S02]  /*2910*/  IADD3.X R5, R40, RZ, R5, P0, P1 ;  /* 0x000000ff28057210 */ /* 0x000fe400007e2405 */
[----:B------:R-:W-:-:S05]  /*2920*/  IADD3 R2, P0, R2, R39, RZ ;  /* 0x0000002702027210 */ /* 0x000fca0007f1e0ff */
[----:B------:R-:W-:-:S05]  /*2930*/  IMAD.X R3, R5, 0x1, R40, P0 ;  /* 0x0000000105037824 */ /* 0x000fca00000e0628 */
[----:B------:R1:W-:Y:S01]  /*2940*/  STG.E.U8 desc[UR38][R2.64], R27 ;  /* 0x0000001b02007986 */ /* 0x0003e2000c101126 */
[----:B------:R-:W-:Y:S05]  /*2950*/  BRA `(.L_x_39) ;  /* 0x0000000400307947 */ /* 0x000fea0003800000 */
.L_x_30:
[----:B------:R-:W-:Y:S01]  /*2960*/  IMAD R47, R47, -0x8, R38 ;  /* 0xfffffff82f2f7824 */ /* 0x000fe200078e0226 */
[C---:B------:R-:W-:Y:S01]  /*2970*/  ISETP.GE.AND P1, PT, R54.reuse, 0x1, PT ;  /* 0x000000013600780c */ /* 0x040fe20003f26270 */
[----:B------:R-:W-:Y:S01]  /*2980*/  ULDC.64 UR4, c[0x0][0x5c0] ;  /* 0x0001700000047ab9 */ /* 0x000fe20000000a00 */
[----:B------:R-:W-:Y:S02]  /*2990*/  ISETP.GE.AND P2, PT, R54, 0x9, PT ;  /* 0x000000093600780c */ /* 0x000fe40003f46270 */
[C---:B------:R-:W-:Y:S02]  /*29a0*/  ISETP.LT.OR P4, PT, R47.reuse, 0x1, !P1 ;  /* 0x000000012f00780c */ /* 0x040fe40004f81670 */
[----:B------:R-:W-:Y:S02]  /*29b0*/  IADD3 R4, P0, R12, UR4, RZ ;  /* 0x000000040c047c10 */ /* 0x000fe4000ff1e0ff */
[----:B------:R-:W-:Y:S02]  /*29c0*/  ISETP.LT.OR P1, PT, R47, 0x2, !P1 ;  /* 0x000000022f00780c */ /* 0x000fe40004f21670 */
[----:B------:R-:W-:-:S02]  /*29d0*/  IADD3.X R5, R46, UR5, RZ, P0, !PT ;  /* 0x000000052e057c10 */ /* 0x000fc400087fe4ff */
[----:B------:R-:W-:Y:S02]  /*29e0*/  ISETP.GE.AND P0, PT, R54, 0x81, PT ;  /* 0x000000813600780c */ /* 0x000fe40003f06270 */
[C---:B------:R-:W-:Y:S02]  /*29f0*/  ISETP.LT.OR P5, PT, R47.reuse, 0x1, !P2 ;  /* 0x000000012f00780c */ /* 0x040fe400057a1670 */
[C---:B------:R-:W-:Y:S01]  /*2a00*/  ISETP.LT.OR P3, PT, R47.reuse, 0x1, !P0 ;  /* 0x000000012f00780c */ /* 0x040fe20004761670 */
[-C--:B------:R-:W-:Y:S01]  /*2a10*/  @!P4 IMAD R11, R32, R36.reuse, RZ ;  /* 0x00000024200bc224 */ /* 0x080fe200078e02ff */
[C---:B------:R-:W-:Y:S02]  /*2a20*/  ISETP.LT.OR P0, PT, R47.reuse, 0x2, !P0 ;  /* 0x000000022f00780c */ /* 0x040fe40004701670 */
[----:B------:R-:W-:Y:S01]  /*2a30*/  ISETP.LT.OR P2, PT, R47, 0x2, !P2 ;  /* 0x000000022f00780c */ /* 0x000fe20005741670 */
[----:B------:R-:W-:Y:S01]  /*2a40*/  @!P1 IMAD R33, R33, R36, RZ ;  /* 0x0000002421219224 */ /* 0x000fe200078e02ff */
[----:B------:R-:W-:Y:S01]  /*2a50*/  @!P4 STG.E.U8 desc[UR38][R4.64], R11 ;  /* 0x0000000b0400c986 */ /* 0x000fe2000c101126 */
[----:B------:R-:W-:-:S03]  /*2a60*/  LEA R8, P4, R2, R4, 0x3 ;  /* 0x0000000402087211 */ /* 0x000fc600078818ff */
[----:B------:R0:W-:Y:S01]  /*2a70*/  @!P1 STG.E.U8 desc[UR38][R4.64+0x1], R33 ;  /* 0x0000012104009986 */ /* 0x0001e2000c101126 */
[----:B------:R-:W-:Y:S01]  /*2a80*/  LEA.HI.X R9, R2, R5, R3, 0x3, P4 ;  /* 0x0000000502097211 */ /* 0x000fe200020f1c03 */
[----:B------:R-:W-:Y:S01]  /*2a90*/  @!P5 IMAD R13, R34, R36, RZ ;  /* 0x00000024220dd224 */ /* 0x000fe200078e02ff */
[----:B------:R-:W-:Y:S01]  /*2aa0*/  ISETP.GE.AND P1, PT, R54, 0x89, PT ;  /* 0x000000893600780c */ /* 0x000fe20003f26270 */
[----:B------:R-:W-:Y:S02]  /*2ab0*/  @!P3 IMAD R15, R3, 0x78, RZ ;  /* 0x00000078030fb824 */ /* 0x000fe400078e02ff */
[----:B------:R-:W-:Y:S01]  /*2ac0*/  @!P3 IMAD.WIDE.U32 R6, R2, 0x78, R8 ;  /* 0x000000780206b825 */ /* 0x000fe200078e0008 */
[C---:B------:R-:W-:Y:S02]  /*2ad0*/  ISETP.LT.OR P4, PT, R47.reuse, 0x1, !P1 ;  /* 0x000000012f00780c */ /* 0x040fe40004f81670 */
[----:B------:R-:W-:Y:S01]  /*2ae0*/  ISETP.LT.OR P1, PT, R47, 0x2, !P1 ;  /* 0x000000022f00780c */ /* 0x000fe20004f21670 */
[----:B------:R-:W-:-:S02]  /*2af0*/  @!P0 IMAD R21, R3, 0x78, RZ ;  /* 0x0000007803158824 */ /* 0x000fc400078e02ff */
[--C-:B0-----:R-:W-:Y:S02]  /*2b00*/  @!P5 IMAD.MOV.U32 R4, RZ, RZ, R8.reuse ;  /* 0x000000ffff04d224 */ /* 0x101fe400078e0008 */
[--C-:B------:R-:W-:Y:S02]  /*2b10*/  @!P5 IMAD.MOV.U32 R5, RZ, RZ, R9.reuse ;  /* 0x000000ffff05d224 */ /* 0x100fe400078e0009 */
[----:B------:R-:W-:-:S03]  /*2b20*/  @!P0 IMAD.WIDE.U32 R10, R2, 0x78, R8 ;  /* 0x00000078020a8825 */ /* 0x000fc600078e0008 */
[----:B------:R0:W-:Y:S01]  /*2b30*/  @!P5 STG.E.U8 desc[UR38][R4.64], R13 ;  /* 0x0000000d0400d986 */ /* 0x0001e2000c101126 */
[-C--:B------:R-:W-:Y:S02]  /*2b40*/  @!P2 IMAD R35, R35, R36.reuse, RZ ;  /* 0x000000242323a224 */ /* 0x080fe400078e02ff */
[----:B------:R-:W-:Y:S02]  /*2b50*/  @!P3 IMAD.IADD R7, R15, 0x1, R7 ;  /* 0x000000010f07b824 */ /* 0x000fe400078e0207 */
[-C--:B------:R-:W-:Y:S02]  /*2b60*/  @!P3 IMAD R15, R28, R36.reuse, RZ ;  /* 0x000000241c0fb224 */ /* 0x080fe400078e02ff */
[----:B------:R-:W-:Y:S02]  /*2b70*/  @!P0 IMAD.IADD R11, R21, 0x1, R11 ;  /* 0x00000001150b8824 */ /* 0x000fe400078e020b */
[-C--:B------:R-:W-:Y:S02]  /*2b80*/  @!P0 IMAD R29, R29, R36.reuse, RZ ;  /* 0x000000241d1d8224 */ /* 0x080fe400078e02ff */
[----:B------:R-:W-:-:S02]  /*2b90*/  @!P4 IMAD R21, R30, R36, RZ ;  /* 0x000000241e15c224 */ /* 0x000fc400078e02ff */
[----:B0-----:R-:W-:Y:S02]  /*2ba0*/  @!P2 IMAD.MOV.U32 R4, RZ, RZ, R8 ;  /* 0x000000ffff04a224 */ /* 0x001fe400078e0008 */
[----:B------:R-:W-:Y:S02]  /*2bb0*/  @!P2 IMAD.MOV.U32 R5, RZ, RZ, R9 ;  /* 0x000000ffff05a224 */ /* 0x000fe400078e0009 */
[----:B------:R-:W-:-:S03]  /*2bc0*/  @!P1 IMAD R31, R31, R36, RZ ;  /* 0x000000241f1f9224 */ /* 0x000fc600078e02ff */
[----:B------:R0:W-:Y:S01]  /*2bd0*/  @!P2 STG.E.U8 desc[UR38][R4.64+0x1], R35 ;  /* 0x000001230400a986 */ /* 0x0001e2000c101126 */
[----:B------:R-:W-:-:S03]  /*2be0*/  ISETP.GE.AND P2, PT, R54, 0x101, PT ;  /* 0x000001013600780c */ /* 0x000fc60003f46270 */
[----:B------:R1:W-:Y:S01]  /*2bf0*/  @!P3 STG.E.U8 desc[UR38][R6.64], R15 ;  /* 0x0000000f0600b986 */ /* 0x0003e2000c101126 */
[----:B------:R-:W-:Y:S02]  /*2c00*/  IADD3 R12, P3, R8, R39, RZ ;  /* 0x00000027080c7210 */ /* 0x000fe40007f7e0ff */
[----:B------:R-:W-:Y:S01]  /*2c10*/  ISETP.LT.OR P5, PT, R47, 0x1, !P2 ;  /* 0x000000012f00780c */ /* 0x000fe200057a1670 */
[----:B------:R2:W-:Y:S01]  /*2c20*/  @!P0 STG.E.U8 desc[UR38][R10.64+0x1], R29 ;  /* 0x0000011d0a008986 */ /* 0x0005e2000c101126 */
[----:B------:R-:W-:Y:S01]  /*2c30*/  ISETP.GE.AND P0, PT, R54, 0x109, PT ;  /* 0x000001093600780c */ /* 0x000fe20003f06270 */
[----:B------:R-:W-:Y:S01]  /*2c40*/  IMAD.X R13, R9, 0x1, R40, P3 ;  /* 0x00000001090d7824 */ /* 0x000fe200018e0628 */
[C---:B------:R-:W-:Y:S01]  /*2c50*/  ISETP.LT.OR P2, PT, R47.reuse, 0x2, !P2 ;  /* 0x000000022f00780c */ /* 0x040fe20005741670 */
[----:B0-----:R-:W-:Y:S01]  /*2c60*/  @!P4 IMAD.MOV.U32 R4, RZ, RZ, R12 ;  /* 0x000000ffff04c224 */ /* 0x001fe200078e000c */
[C---:B------:R-:W-:Y:S01]  /*2c70*/  ISETP.LT.OR P3, PT, R47.reuse, 0x1, !P0 ;  /* 0x000000012f00780c */ /* 0x040fe20004761670 */
[----:B------:R-:W-:Y:S01]  /*2c80*/  @!P4 IMAD.MOV.U32 R5, RZ, RZ, R13 ;  /* 0x000000ffff05c224 */ /* 0x000fe200078e000d */
[----:B------:R-:W-:-:S04]  /*2c90*/  ISETP.LT.OR P0, PT, R47, 0x2, !P0 ;  /* 0x000000022f00780c */ /* 0x000fc80004701670 */
[----:B------:R0:W-:Y:S01]  /*2ca0*/  @!P4 STG.E.U8 desc[UR38][R4.64], R21 ;  /* 0x000000150400c986 */ /* 0x0001e2000c101126 */
[----:B------:R-:W-:-:S04]  /*2cb0*/  @!P5 IMAD.WIDE.U32 R8, R2, 0x78, R12 ;  /* 0x000000780208d825 */ /* 0x000fc800078e000c */
[----:B-1----:R-:W-:Y:S02]  /*2cc0*/  @!P2 IMAD.MOV.U32 R6, RZ, RZ, R12 ;  /* 0x000000ffff06a224 */ /* 0x002fe400078e000c */
[----:B------:R-:W-:Y:S01]  /*2cd0*/  @!P2 IMAD.MOV.U32 R7, RZ, RZ, R13 ;  /* 0x000000ffff07a224 */ /* 0x000fe200078e000d */
[----:B--2---:R-:W-:Y:S01]  /*2ce0*/  @!P3 IADD3 R10, P4, R12, R39, RZ ;  /* 0x000000270c0ab210 */ /* 0x004fe20007f9e0ff */
[----:B------:R-:W-:Y:S02]  /*2cf0*/  @!P5 IMAD R11, R3, 0x78, RZ ;  /* 0x00000078030bd824 */ /* 0x000fe400078e02ff */
[----:B------:R-:W-:-:S04]  /*2d00*/  @!P2 IMAD.WIDE.U32 R6, R2, 0x78, R6 ;  /* 0x000000780206a825 */ /* 0x000fc800078e0006 */
[----:B------:R-:W-:Y:S02]  /*2d10*/  @!P2 IMAD R3, R3, 0x78, RZ ;  /* 0x000000780303a824 */ /* 0x000fe400078e02ff */
[----:B------:R-:W-:Y:S02]  /*2d20*/  @!P5 IMAD.IADD R9, R11, 0x1, R9 ;  /* 0x000000010b09d824 */ /* 0x000fe400078e0209 */
[----:B------:R-:W-:Y:S01]  /*2d30*/  @!P3 IMAD.X R11, R13, 0x1, R40, P4 ;  /* 0x000000010d0bb824 */ /* 0x000fe200020e0628 */
[----:B0-----:R-:W-:Y:S01]  /*2d40*/  @!P0 IADD3 R4, P4, R12, R39, RZ ;  /* 0x000000270c048210 */ /* 0x001fe20007f9e0ff */
[----:B------:R-:W-:Y:S02]  /*2d50*/  @!P2 IMAD.IADD R7, R3, 0x1, R7 ;  /* 0x000000010307a824 */ /* 0x000fe400078e0207 */
[----:B------:R-:W-:Y:S02]  /*2d60*/  @!P1 IMAD.MOV.U32 R2, RZ, RZ, R12 ;  /* 0x000000ffff029224 */ /* 0x000fe400078e000c */
[----:B------:R-:W-:-:S02]  /*2d70*/  @!P1 IMAD.MOV.U32 R3, RZ, RZ, R13 ;  /* 0x000000ffff039224 */ /* 0x000fc400078e000d */
[-C--:B------:R-:W-:Y:S02]  /*2d80*/  @!P5 IMAD R15, R24, R36.reuse, RZ ;  /* 0x00000024180fd224 */ /* 0x080fe400078e02ff */
[-C--:B------:R-:W-:Y:S01]  /*2d90*/  @!P2 IMAD R25, R25, R36.reuse, RZ ;  /* 0x000000241919a224 */ /* 0x080fe200078e02ff */
[----:B------:R0:W-:Y:S01]  /*2da0*/  @!P1 STG.E.U8 desc[UR38][R2.64+0x1], R31 ;  /* 0x0000011f02009986 */ /* 0x0001e2000c101126 */
[-C--:B------:R-:W-:Y:S02]  /*2db0*/  @!P3 IMAD R29, R26, R36.reuse, RZ ;  /* 0x000000241a1db224 */ /* 0x080fe400078e02ff */
[----:B------:R-:W-:Y:S01]  /*2dc0*/  @!P0 IMAD R27, R27, R36, RZ ;  /* 0x000000241b1b8224 */ /* 0x000fe200078e02ff */
[----:B------:R0:W-:Y:S01]  /*2dd0*/  @!P5 STG.E.U8 desc[UR38][R8.64], R15 ;  /* 0x0000000f0800d986 */ /* 0x0001e2000c101126 */
[----:B------:R-:W-:-:S03]  /*2de0*/  @!P0 IMAD.X R5, R13, 0x1, R40, P4 ;  /* 0x000000010d058824 */ /* 0x000fc600020e0628 */
[----:B------:R0:W-:Y:S04]  /*2df0*/  @!P2 STG.E.U8 desc[UR38][R6.64+0x1], R25 ;  /* 0x000001190600a986 */ /* 0x0001e8000c101126 */
[----:B------:R0:W-:Y:S04]  /*2e00*/  @!P3 STG.E.U8 desc[UR38][R10.64], R29 ;  /* 0x0000001d0a00b986 */ /* 0x0001e8000c101126 */
[----:B------:R0:W-:Y:S02]  /*2e10*/  @!P0 STG.E.U8 desc[UR38][R4.64+0x1], R27 ;  /* 0x0000011b04008986 */ /* 0x0001e4000c101126 */
.L_x_39:
[----:B------:R-:W-:Y:S05]  /*2e20*/  BSYNC B0 ;  /* 0x0000000000007941 */ /* 0x000fea0003800000 */
.L_x_29:
[----:B------:R-:W-:Y:S01]  /*2e30*/  IADD3 R16, P0, R16, UR36, RZ ;  /* 0x0000002410107c10 */ /* 0x000fe2000ff1e0ff */
[----:B------:R-:W-:Y:S01]  /*2e40*/  ULDC.64 UR4, c[0x0][0x650] ;  /* 0x0001940000047ab9 */ /* 0x000fe20000000a00 */
[----:B01----:R-:W-:Y:S01]  /*2e50*/  PRMT R2, RZ, 0x7610, R2 ;  /* 0x00007610ff027816 */ /* 0x003fe20000000002 */
[----:B------:R-:W-:Y:S01]  /*2e60*/  IMAD.MOV.U32 R47, RZ, RZ, -0x1 ;  /* 0xffffffffff2f7424 */ /* 0x000fe200078e00ff */
[----:B------:R-:W-:Y:S01]  /*2e70*/  IADD3.X R17, R17, UR42, RZ, P0, !PT ;  /* 0x0000002a11117c10 */ /* 0x000fe200087fe4ff */
[----:B------:R-:W-:Y:S01]  /*2e80*/  IMAD.MOV.U32 R49, RZ, RZ, -0x1 ;  /* 0xffffffffff317424 */ /* 0x000fe200078e00ff */
[----:B------:R-:W-:-:S04]  /*2e90*/  ISETP.GE.U32.AND P0, PT, R16, UR4, PT ;  /* 0x0000000410007c0c */ /* 0x000fc8000bf06070 */
[----:B------:R-:W-:-:S13]  /*2ea0*/  ISETP.GE.U32.AND.EX P0, PT, R17, UR5, PT, P0 ;  /* 0x0000000511007c0c */ /* 0x000fda000bf06100 */
[----:B------:R-:W-:Y:S05]  /*2eb0*/  @P0 BRA `(.L_x_40) ;  /* 0x0000000400640947 */ /* 0x000fea0003800000 */
[----:B------:R-:W0:Y:S01]  /*2ec0*/  S2R R10, SR_CTAID.X ;  /* 0x00000000000a7919 */ /* 0x000e220000002500 */
[----:B------:R-:W1:Y:S01]  /*2ed0*/  LDC.64 R8, c[0x0][0x628] ;  /* 0x00018a00ff087b82 */ /* 0x000e620000000a00 */
[----:B------:R-:W-:Y:S01]  /*2ee0*/  ULDC UR4, c[0x0][0x150] ;  /* 0x0000540000047ab9 */ /* 0x000fe20000000800 */
[----:B------:R-:W-:Y:S01]  /*2ef0*/  IMAD.MOV.U32 R6, RZ, RZ, R16 ;  /* 0x000000ffff067224 */ /* 0x000fe200078e0010 */
[----:B------:R-:W2:Y:S01]  /*2f00*/  S2R R20, SR_CTAID.Y ;  /* 0x0000000000147919 */ /* 0x000ea20000002600 */
[----:B------:R-:W-:-:S04]  /*2f10*/  IMAD.MOV.U32 R7, RZ, RZ, R17 ;  /* 0x000000ffff077224 */ /* 0x000fc800078e0011 */
[----:B------:R-:W3:Y:S08]  /*2f20*/  LDC R15, c[0x0][0x144] ;  /* 0x00005100ff0f7b82 */ /* 0x000ef00000000800 */
[----:B------:R-:W4:Y:S08]  /*2f30*/  LDC R0, c[0x0][0x630] ;  /* 0x00018c00ff007b82 */ /* 0x000f300000000800 */
[----:B------:R-:W2:Y:S01]  /*2f40*/  LDC.64 R12, c[0x0][0x620] ;  /* 0x00018800ff0c7b82 */ /* 0x000ea20000000a00 */
[----:B-1----:R-:W-:-:S04]  /*2f50*/  ISETP.NE.U32.AND P0, PT, R8, RZ, PT ;  /* 0x000000ff0800720c */ /* 0x002fc80003f05070 */
[----:B------:R-:W-:Y:S02]  /*2f60*/  ISETP.NE.AND.EX P0, PT, R9, RZ, PT, P0 ;  /* 0x000000ff0900720c */ /* 0x000fe40003f05300 */
[----:B0-----:R-:W-:-:S05]  /*2f70*/  I2FP.F32.U32 R2, R10 ;  /* 0x0000000a00027245 */ /* 0x001fca0000201000 */
[----:B------:R-:W-:-:S04]  /*2f80*/  FMUL R2, R2, UR4 ;  /* 0x0000000402027c20 */ /* 0x000fc80008400000 */
[----:B------:R0:W1:Y:S02]  /*2f90*/  F2I.U32.TRUNC.NTZ R14, R2 ;  /* 0x00000002000e7305 */ /* 0x000064000020f000 */
[----:B---34-:R-:W-:Y:S05]  /*2fa0*/  @!P0 BRA `(.L_x_41) ;  /* 0x0000000000288947 */ /* 0x018fea0003800000 */
[----:B------:R-:W3:Y:S02]  /*2fb0*/  LDC R3, c[0x0][0x634] ;  /* 0x00018d00ff037b82 */ /* 0x000ee40000000800 */
[----:B---3--:R-:W-:-:S05]  /*2fc0*/  IADD3 R7, P0, R16, R3, RZ ;  /* 0x0000000310077210 */ /* 0x008fca0007f1e0ff */
[----:B------:R-:W-:-:S04]  /*2fd0*/  IMAD.X R11, RZ, RZ, R17, P0 ;  /* 0x000000ffff0b7224 */ /* 0x000fc800000e0611 */
[----:B0-----:R-:W-:-:S04]  /*2fe0*/  IMAD.WIDE.U32 R2, R11, R8, RZ ;  /* 0x000000080b027225 */ /* 0x001fc800078e00ff */
[----:B------:R-:W-:-:S04]  /*2ff0*/  IMAD.WIDE.U32 R4, P0, R7, R9, R2 ;  /* 0x0000000907047225 */ /* 0x000fc80007800002 */
[----:B------:R-:W-:-:S04]  /*3000*/  IMAD.WIDE.U32 R2, R7, R8, RZ ;  /* 0x0000000807027225 */ /* 0x000fc800078e00ff */
[----:B------:R-:W-:Y:S01]  /*3010*/  IMAD.X R7, RZ, RZ, RZ, P0 ;  /* 0x000000ffff077224 */ /* 0x000fe200000e06ff */
[----:B------:R-:W-:Y:S01]  /*3020*/  IADD3 RZ, P0, R3, R4, RZ ;  /* 0x0000000403ff7210 */ /* 0x000fe20007f1e0ff */
[----:B------:R-:W-:-:S04]  /*3030*/  IMAD.MOV.U32 R6, RZ, RZ, R5 ;  /* 0x000000ffff067224 */ /* 0x000fc800078e0005 */
[----:B------:R-:W-:-:S08]  /*3040*/  IMAD.WIDE.U32.X R6, R11, R9, R6, P0 ;  /* 0x000000090b067225 */ /* 0x000fd000000e0406 */
.L_x_41:
[----:B------:R-:W3:Y:S01]  /*3050*/  LDC.64 R26, c[0x0][0x640] ;  /* 0x00019000ff1a7b82 */ /* 0x000ee20000000a00 */
[-CC-:B------:R-:W-:Y:S01]  /*3060*/  SHF.R.U64 R49, R6, R0.reuse, R7.reuse ;  /* 0x0000000006317219 */ /* 0x180fe20000001207 */
[----:B-1----:R-:W-:Y:S01]  /*3070*/  IMAD.MOV R14, RZ, RZ, -R14 ;  /* 0x000000ffff0e7224 */ /* 0x002fe200078e0a0e */
[----:B------:R-:W-:Y:S01]  /*3080*/  SHF.R.U32.HI R0, RZ, R0, R7 ;  /* 0x00000000ff007219 */ /* 0x000fe20000011607 */
[----:B------:R-:W-:Y:S01]  /*3090*/  ULDC UR4, c[0x0][0x154] ;  /* 0x0000550000047ab9 */ /* 0x000fe20000000800 */
[----:B------:R-:W-:Y:S01]  /*30a0*/  IADD3 R5, P0, RZ, -R49, RZ ;  /* 0x80000031ff057210 */ /* 0x000fe20007f1e0ff */
[----:B------:R-:W-:Y:S02]  /*30b0*/  IMAD R15, R15, R14, R10 ;  /* 0x0000000e0f0f7224 */ /* 0x000fe400078e020a */
[----:B------:R-:W1:Y:S01]  /*30c0*/  LDC R4, c[0x0][0x618] ;  /* 0x00018600ff047b82 */ /* 0x000e620000000800 */
[----:B------:R-:W-:Y:S02]  /*30d0*/  IMAD.MOV.U32 R7, RZ, RZ, 0x1 ;  /* 0x00000001ff077424 */ /* 0x000fe400078e00ff */
[----:B------:R-:W-:-:S04]  /*30e0*/  IMAD.X R3, RZ, RZ, ~R0, P0 ;  /* 0x000000ffff037224 */ /* 0x000fc800000e0e00 */
[-C--:B--2---:R-:W-:Y:S01]  /*30f0*/  IMAD R0, R3, R12.reuse, RZ ;  /* 0x0000000c03007224 */ /* 0x084fe200078e02ff */
[----:B------:R-:W2:Y:S01]  /*3100*/  LDC R6, c[0x0][0x608] ;  /* 0x00018200ff067b82 */ /* 0x000ea20000000800 */
[----:B0-----:R-:W-:-:S04]  /*3110*/  IMAD.WIDE.U32 R2, R5, R12, R16 ;  /* 0x0000000c05027225 */ /* 0x001fc800078e0010 */
[----:B------:R-:W-:Y:S01]  /*3120*/  IMAD R5, R5, R13, R0 ;  /* 0x0000000d05057224 */ /* 0x000fe200078e0200 */
[----:B------:R-:W-:Y:S02]  /*3130*/  I2FP.F32.U32 R0, R20 ;  /* 0x0000001400007245 */ /* 0x000fe40000201000 */
[----:B------:R-:W0:Y:S01]  /*3140*/  LDC R24, c[0x0][0x658] ;  /* 0x00019600ff187b82 */ /* 0x000e220000000800 */
[----:B------:R-:W-:Y:S01]  /*3150*/  IMAD.IADD R3, R3, 0x1, R5 ;  /* 0x0000000103037824 */ /* 0x000fe200078e0205 */
[----:B---3--:R-:W-:Y:S01]  /*3160*/  ISETP.NE.U32.AND P0, PT, R26, RZ, PT ;  /* 0x000000ff1a00720c */ /* 0x008fe20003f05070 */
[----:B------:R-:W-:Y:S01]  /*3170*/  FMUL R0, R0, UR4 ;  /* 0x0000000400007c20 */ /* 0x000fe20008400000 */
[----:B------:R-:W-:Y:S02]  /*3180*/  IMAD.MOV.U32 R5, RZ, RZ, -0x1 ;  /* 0xffffffffff057424 */ /* 0x000fe400078e00ff */
[----:B------:R-:W-:Y:S01]  /*3190*/  ISETP.NE.AND.EX P0, PT, R27, RZ, PT, P0 ;  /* 0x000000ff1b00720c */ /* 0x000fe20003f05300 */
[----:B------:R3:W4:Y:S01]  /*31a0*/  F2I.U32.TRUNC.NTZ R12, R0 ;  /* 0x00000000000c7305 */ /* 0x000722000020f000 */
[----:B------:R-:W3:Y:S01]  /*31b0*/  LDC R13, c[0x0][0x148] ;  /* 0x00005200ff0d7b82 */ /* 0x000ee20000000800 */
[----:B-1----:R-:W-:-:S02]  /*31c0*/  SHF.R.U64 R10, R2, R4, R3 ;  /* 0x00000004020a7219 */ /* 0x002fc40000001203 */
[----:B------:R-:W-:-:S05]  /*31d0*/  SHF.R.U32.HI R3, RZ, R4, R3 ;  /* 0x00000004ff037219 */ /* 0x000fca0000011603 */
[----:B------:R-:W1:Y:S01]  /*31e0*/  LDC R14, c[0x0][0x600] ;  /* 0x00018000ff0e7b82 */ /* 0x000e620000000800 */
[-CC-:B--2---:R-:W-:Y:S02]  /*31f0*/  SHF.R.U64 R8, R10, R6.reuse, R3.reuse ;  /* 0x000000060a087219 */ /* 0x184fe40000001203 */
[----:B------:R-:W-:-:S05]  /*3200*/  SHF.R.U32.HI R3, RZ, R6, R3 ;  /* 0x00000006ff037219 */ /* 0x000fca0000011603 */
[----:B------:R-:W2:Y:S01]  /*3210*/  LDC R25, c[0x0][0x648] ;  /* 0x00019200ff197b82 */ /* 0x000ea20000000800 */
[-CC-:B0-----:R-:W-:Y:S02]  /*3220*/  SHF.R.U64 R11, R8, R24.reuse, R3.reuse ;  /* 0x00000018080b7219 */ /* 0x181fe40000001203 */
[-C--:B------:R-:W-:Y:S02]  /*3230*/  SHF.L.U32 R5, R5, R24.reuse, RZ ;  /* 0x0000001805057219 */ /* 0x080fe400000006ff */
[-C--:B------:R-:W-:Y:S01]  /*3240*/  SHF.R.U32.HI R3, RZ, R24.reuse, R3 ;  /* 0x00000018ff037219 */ /* 0x080fe20000011603 */
[----:B------:R-:W-:Y:S01]  /*3250*/  IMAD.MOV.U32 R2, RZ, RZ, R11 ;  /* 0x000000ffff027224 */ /* 0x000fe200078e000b */
[----:B------:R-:W-:Y:S01]  /*3260*/  SHF.L.U32 R24, R7, R24, RZ ;  /* 0x0000001807187219 */ /* 0x000fe200000006ff */
[----:B------:R-:W0:Y:S01]  /*3270*/  LDC R28, c[0x0][0x638] ;  /* 0x00018e00ff1c7b82 */ /* 0x000e220000000800 */
[----:B------:R-:W-:-:S07]  /*3280*/  LOP3.LUT R21, RZ, R5, RZ, 0x33, !PT ;  /* 0x00000005ff157212 */ /* 0x000fce00078e33ff */
[----:B------:R-:W0:Y:S01]  /*3290*/  LDC R29, c[0x0][0x610] ;  /* 0x00018400ff1d7b82 */ /* 0x000e220000000800 */
[----:B----4-:R-:W-:Y:S05]  /*32a0*/  @!P0 BRA `(.L_x_42) ;  /* 0x0000000000288947 */ /* 0x010fea0003800000 */
[----:B---3--:R-:W3:Y:S02]  /*32b0*/  LDC R0, c[0x0][0x64c] ;  /* 0x00019300ff007b82 */ /* 0x008ee40000000800 */
        /* <DEDUP_REMOVED lines=9> */
.L_x_42:
[----:B------:R-:W-:Y:S01]  /*3350*/  ISETP.NE.AND P0, PT, R19, 0x1, PT ;  /* 0x000000011300780c */ /* 0x000fe20003f05270 */
[----:B-1----:R-:W-:Y:S01]  /*3360*/  VIADD R5, R14, 0xffffffff ;  /* 0xffffffff0e057836 */ /* 0x002fe20000000000 */
[----:B--23--:R-:W-:Y:S01]  /*3370*/  SHF.R.U64 R0, R2, R25, R3 ;  /* 0x0000001902007219 */ /* 0x00cfe20000001203 */
[----:B------:R-:W-:Y:S01]  /*3380*/  IMAD.MOV R12, RZ, RZ, -R12 ;  /* 0x000000ffff0c7224 */ /* 0x000fe200078e0a0c */
[----:B------:R-:W-:Y:S01]  /*3390*/  LOP3.LUT R3, R8, R21, RZ, 0xc0, !PT ;  /* 0x0000001508037212 */ /* 0x000fe200078ec0ff */
[----:B------:R-:W-:Y:S02]  /*33a0*/  IMAD.MOV.U32 R4, RZ, RZ, 0x1 ;  /* 0x00000001ff047424 */ /* 0x000fe400078e00ff */
[----:B------:R-:W-:Y:S02]  /*33b0*/  IMAD.MOV R2, RZ, RZ, -R0 ;  /* 0x000000ffff027224 */ /* 0x000fe400078e0a00 */
[----:B------:R-:W-:Y:S01]  /*33c0*/  IMAD R0, R24, R0, R3 ;  /* 0x0000000018007224 */ /* 0x000fe200078e0203 */
[----:B------:R-:W-:Y:S01]  /*33d0*/  LOP3.LUT R3, R10, R5, RZ, 0xc0, !PT ;  /* 0x000000050a037212 */ /* 0x000fe200078ec0ff */
[----:B0-----:R-:W-:-:S02]  /*33e0*/  IMAD R2, R2, R28, R11 ;  /* 0x0000001c02027224 */ /* 0x001fc400078e020b */
[----:B------:R-:W-:Y:S02]  /*33f0*/  @P0 IMAD R15, R13, R12, R20 ;  /* 0x0000000c0d0f0224 */ /* 0x000fe400078e0214 */
[----:B------:R-:W-:Y:S01]  /*3400*/  IMAD R3, R2, R14, R3 ;  /* 0x0000000e02037224 */ /* 0x000fe200078e0203 */
[----:B------:R-:W-:Y:S01]  /*3410*/  PRMT R2, R4, 0x7610, R2 ;  /* 0x0000761004027816 */ /* 0x000fe20000000002 */
[----:B------:R-:W-:-:S05]  /*3420*/  IMAD R0, R0, R29, R15 ;  /* 0x0000001d00007224 */ /* 0x000fca00078e020f */
[----:B------:R-:W-:Y:S02]  /*3430*/  SEL R47, R3, R0, !P0 ;  /* 0x00000000032f7207 */ /* 0x000fe40004000000 */
[----:B------:R-:W-:-:S07]  /*3440*/  SEL R0, R0, R3, !P0 ;  /* 0x0000000300007207 */ /* 0x000fce0004000000 */
.L_x_40:
[----:B------:R-:W-:Y:S01]  /*3450*/  LOP3.LUT P0, RZ, R2, 0xff, RZ, 0xc0, !PT ;  /* 0x000000ff02ff7812 */ /* 0x000fe2000780c0ff */
[----:B------:R-:W-:-:S12]  /*3460*/  IMAD.MOV.U32 R45, RZ, RZ, R0 ;  /* 0x000000ffff2d7224 */ /* 0x000fd800078e0000 */
[----:B------:R-:W-:Y:S05]  /*3470*/  @P0 BRA `(.L_x_43) ;  /* 0xffffffdc00ac0947 */ /* 0x000fea000383ffff */
[----:B------:R-:W-:Y:S05]  /*3480*/  EXIT ;  /* 0x000000000000794d */ /* 0x000fea0003800000 */
.L_x_4:
        /* <DEDUP_REMOVED lines=26> */
.L_x_45:
        /* <DEDUP_REMOVED lines=14> */
[----:B------:R-:W-:Y:S02]  /*3710*/  IMAD R5, R7, R23, R10 ;  /* 0x0000001707057224 */ /* 0x000fe400078e020a */
[----:B------:R-:W-:Y:S02]  /*3720*/  IMAD.MOV.U32 R10, RZ, RZ, 0x1 ;  /* 0x00000001ff0a7424 */ /* 0x000fe400078e00ff */
[----:B------:R-:W-:Y:S01]  /*3730*/  IMAD.IADD R5, R9, 0x1, R5 ;  /* 0x0000000109057824 */ /* 0x000fe200078e0205 */
[----:B------:R-:W4:Y:S04]  /*3740*/  LDC R20, c[0x0][0x608] ;  /* 0x00018200ff147b82 */ /* 0x000f280000000800 */
[----:B0-----:R-:W-:-:S02]  /*3750*/  SHF.R.U64 R12, R8, R24, R5 ;  /* 0x00000018080c7219 */ /* 0x001fc40000001205 */
        /* <DEDUP_REMOVED lines=8> */
[----:B--2---:R-:W-:Y:S01]  /*37e0*/  IMAD R24, R13, R7, R4 ;  /* 0x000000070d187224 */ /* 0x004fe200078e0204 */
[----:B------:R2:W3:Y:S06]  /*37f0*/  F2I.U32.TRUNC.NTZ R21, R8 ;  /* 0x0000000800157305 */ /* 0x0004ec000020f000 */
[----:B------:R-:W1:Y:S01]  /*3800*/  LDC R22, c[0x0][0x600] ;  /* 0x00018000ff167b82 */ /* 0x000e620000000800 */
[-CC-:B----4-:R-:W-:Y:S02]  /*3810*/  SHF.R.U64 R15, R12, R20.reuse, R5.reuse ;  /* 0x000000140c0f7219 */ /* 0x190fe40000001205 */
[----:B------:R-:W-:Y:S01]  /*3820*/  SHF.R.U32.HI R4, RZ, R20, R5 ;  /* 0x00000014ff047219 */ /* 0x000fe20000011605 */
[----:B------:R-:W-:-:S04]  /*3830*/  IMAD.MOV.U32 R20, RZ, RZ, -0x1 ;  /* 0xffffffffff147424 */ /* 0x000fc800078e00ff */
[----:B------:R-:W4:Y:S01]  /*3840*/  LDC R28, c[0x0][0x648] ;  /* 0x00019200ff1c7b82 */ /* 0x000f220000000800 */
[-C--:B0-----:R-:W-:Y:S02]  /*3850*/  SHF.L.U32 R7, R20, R25.reuse, RZ ;  /* 0x0000001914077219 */ /* 0x081fe400000006ff */
[-CC-:B------:R-:W-:Y:S02]  /*3860*/  SHF.R.U64 R20, R15, R25.reuse, R4.reuse ;  /* 0x000000190f147219 */ /* 0x180fe40000001204 */
[-C--:B------:R-:W-:Y:S02]  /*3870*/  SHF.R.U32.HI R5, RZ, R25.reuse, R4 ;  /* 0x00000019ff057219 */ /* 0x080fe40000011604 */
[----:B------:R-:W-:Y:S01]  /*3880*/  SHF.L.U32 R25, R10, R25, RZ ;  /* 0x000000190a197219 */ /* 0x000fe200000006ff */
[----:B------:R-:W0:Y:S01]  /*3890*/  LDC R29, c[0x0][0x638] ;  /* 0x00018e00ff1d7b82 */ /* 0x000e220000000800 */
[----:B------:R-:W-:Y:S01]  /*38a0*/  LOP3.LUT R30, RZ, R7, RZ, 0x33, !PT ;  /* 0x00000007ff1e7212 */ /* 0x000fe200078e33ff */
[----:B------:R-:W-:-:S06]  /*38b0*/  IMAD.MOV.U32 R4, RZ, RZ, R20 ;  /* 0x000000ffff047224 */ /* 0x000fcc00078e0014 */
[----:B------:R-:W0:Y:S01]  /*38c0*/  LDC R31, c[0x0][0x610] ;  /* 0x00018400ff1f7b82 */ /* 0x000e220000000800 */
[----:B--23--:R-:W-:Y:S05]  /*38d0*/  @!P0 BRA `(.L_x_46) ;  /* 0x0000000000288947 */ /* 0x00cfea0003800000 */
[----:B------:R-:W2:Y:S02]  /*38e0*/  LDC R7, c[0x0][0x64c] ;  /* 0x00019300ff077b82 */ /* 0x000ea40000000800 */
[----:B--2---:R-:W-:-:S05]  /*38f0*/  IADD3 R7, P0, R20, R7, RZ ;  /* 0x0000000714077210 */ /* 0x004fca0007f1e0ff */
        /* <DEDUP_REMOVED lines=8> */
.L_x_46:
[----:B------:R-:W-:Y:S01]  /*3980*/  ISETP.NE.AND P0, PT, R19, 0x1, PT ;  /* 0x000000011300780c */ /* 0x000fe20003f05270 */
[----:B-1----:R-:W-:Y:S01]  /*3990*/  VIADD R9, R22, 0xffffffff ;  /* 0xffffffff16097836 */ /* 0x002fe20000000000 */
[----:B----4-:R-:W-:Y:S01]  /*39a0*/  SHF.R.U64 R5, R4, R28, R5 ;  /* 0x0000001c04057219 */ /* 0x010fe20000001205 */
        /* <DEDUP_REMOVED lines=8> */
[----:B------:R-:W-:Y:S02]  /*3a30*/  IMAD R4, R4, R22, R5 ;  /* 0x0000001604047224 */ /* 0x000fe400078e0205 */
[----:B------:R-:W-:Y:S02]  /*3a40*/  IMAD R13, R13, R31, R24 ;  /* 0x0000001f0d0d7224 */ /* 0x000fe400078e0218 */
[----:B------:R-:W-:-:S03]  /*3a50*/  IMAD.MOV.U32 R7, RZ, RZ, R14 ;  /* 0x000000ffff077224 */ /* 0x000fc600078e000e */
[----:B------:R-:W-:Y:S02]  /*3a60*/  SEL R20, R4, R13, !P0 ;  /* 0x0000000d04147207 */ /* 0x000fe40004000000 */
[----:B------:R-:W-:-:S07]  /*3a70*/  SEL R13, R13, R4, !P0 ;  /* 0x000000040d0d7207 */ /* 0x000fce0004000000 */
.L_x_44:
[----:B------:R-:W-:-:S08]  /*3a80*/  NOP ;  /* 0x0000000000007918 */ /* 0x000fd00000000000 */
[----:B------:R-:W0:-:S00]  /*3a90*/  USETMAXREG.DEALLOC.CTAPOOL 0x28 ;  /* 0x00000028000079c8 */ /* 0x000e0000080e0500 */
[----:B0-----:R-:W-:-:S13]  /*3aa0*/  ISETP.NE.AND P0, PT, R0, RZ, PT ;  /* 0x000000ff0000720c */ /* 0x001fda0003f05270 */
[----:B------:R-:W-:Y:S05]  /*3ab0*/  @P0 EXIT ;  /* 0x000000000000094d */ /* 0x000fea0003800000 */
[----:B------:R-:W-:Y:S01]  /*3ac0*/  LOP3.LUT P0, RZ, R8, 0xff, RZ, 0xc0, !PT ;  /* 0x000000ff08ff7812 */ /* 0x000fe2000780c0ff */
[----:B------:R-:W-:Y:S02]  /*3ad0*/  IMAD.MOV.U32 R0, RZ, RZ, 0x1 ;  /* 0x00000001ff007424 */ /* 0x000fe400078e00ff */
[----:B------:R-:W-:-:S10]  /*3ae0*/  IMAD.MOV.U32 R11, RZ, RZ, RZ ;  /* 0x000000ffff0b7224 */ /* 0x000fd400078e00ff */
[----:B------:R-:W-:Y:S05]  /*3af0*/  @!P0 BRA `(.L_x_47) ;  /* 0x0000000c00248947 */ /* 0x000fea0003800000 */
[----:B------:R-:W0:Y:S01]  /*3b00*/  LDC R0, c[0x0][0x28c] ;  /* 0x0000a300ff007b82 */ /* 0x000e220000000800 */
[----:B------:R-:W-:Y:S01]  /*3b10*/  LOP3.LUT P0, RZ, R2, 0x1f, RZ, 0xc0, !PT ;  /* 0x0000001f02ff7812 */ /* 0x000fe2000780c0ff */
[----:B------:R-:W-:Y:S01]  /*3b20*/  ULDC UR5, c[0x0][0x658] ;  /* 0x0001960000057ab9 */ /* 0x000fe20000000800 */
[----:B------:R-:W-:Y:S01]  /*3b30*/  UMOV UR6, 0xffffffff ;  /* 0xffffffff00067882 */ /* 0x000fe20000000000 */
[----:B------:R-:W-:Y:S01]  /*3b40*/  BSSY B0, `(.L_x_47) ;  /* 0x00000c4000007945 */ /* 0x000fe20003800000 */
[----:B------:R-:W-:Y:S01]  /*3b50*/  USHF.L.U32 UR6, UR6, UR5, URZ ;  /* 0x0000000506067299 */ /* 0x000fe2000800063f */
[C---:B------:R-:W-:Y:S01]  /*3b60*/  ISETP.NE.AND P2, PT, R3.reuse, RZ, PT ;  /* 0x000000ff0300720c */ /* 0x040fe20003f45270 */
[----:B------:R-:W-:Y:S01]  /*3b70*/  IMAD.MOV.U32 R12, RZ, RZ, 0x1 ;  /* 0x00000001ff0c7424 */ /* 0x000fe200078e00ff */
[----:B------:R-:W-:Y:S01]  /*3b80*/  ISETP.NE.OR P0, PT, R3, RZ, !P0 ;  /* 0x000000ff0300720c */ /* 0x000fe20004705670 */
[----:B------:R-:W-:Y:S01]  /*3b90*/  IMAD.MOV.U32 R11, RZ, RZ, RZ ;  /* 0x000000ffff0b7224 */ /* 0x000fe200078e00ff */
[----:B------:R-:W-:Y:S01]  /*3ba0*/  LOP3.LUT R10, R18, 0x2, RZ, 0xfc, !PT ;  /* 0x00000002120a7812 */ /* 0x000fe200078efcff */
[----:B------:R-:W-:Y:S01]  /*3bb0*/  ULDC UR4, c[0x0][0x600] ;  /* 0x0001800000047ab9 */ /* 0x000fe20000000800 */
[----:B------:R-:W-:Y:S01]  /*3bc0*/  UMOV UR7, 0x1 ;  /* 0x0000000100077882 */ /* 0x000fe20000000000 */
[----:B------:R-:W-:-:S02]  /*3bd0*/  UIADD3 UR15, UR4, -0x1, URZ ;  /* 0xffffffff040f7890 */ /* 0x000fc4000fffe03f */
[----:B------:R-:W-:Y:S02]  /*3be0*/  USHF.L.U32 UR17, UR7, UR5, URZ ;  /* 0x0000000507117299 */ /* 0x000fe4000800063f */
[----:B------:R-:W-:Y:S01]  /*3bf0*/  ULOP3.LUT UR16, URZ, UR6, URZ, 0x33, !UPT ;  /* 0x000000063f107292 */ /* 0x000fe2000f8e333f */
[----:B------:R-:W-:Y:S01]  /*3c00*/  ULDC.64 UR20, c[0x0][0x198] ;  /* 0x0000660000147ab9 */ /* 0x000fe20000000a00 */
[----:B0-----:R-:W-:-:S05]  /*3c10*/  VIADD R0, R0, 0x1f ;  /* 0x0000001f00007836 */ /* 0x001fca0000000000 */
[----:B------:R-:W-:-:S04]  /*3c20*/  SHF.R.S32.HI R5, RZ, 0x1f, R0 ;  /* 0x0000001fff057819 */ /* 0x000fc80000011400 */
[----:B------:R-:W-:Y:S01]  /*3c30*/  LEA.HI R5, R5, R0, RZ, 0x5 ;  /* 0x0000000005057211 */ /* 0x000fe200078f28ff */
[----:B------:R-:W-:-:S03]  /*3c40*/  IMAD.MOV.U32 R0, RZ, RZ, 0x1 ;  /* 0x00000001ff007424 */ /* 0x000fc600078e00ff */
[----:B------:R-:W-:-:S05]  /*3c50*/  SHF.R.S32.HI R8, RZ, 0x5, R5 ;  /* 0x00000005ff087819 */ /* 0x000fca0000011405 */
[----:B------:R-:W-:-:S07]  /*3c60*/  VIADD R9, R8, 0x1 ;  /* 0x0000000108097836 */ /* 0x000fce0000000000 */
.L_x_59:
[----:B------:R-:W-:-:S03]  /*3c70*/  UMOV UR4, 0xffffffff ;  /* 0xffffffff00047882 */ /* 0x000fc60000000000 */
[----:B------:R-:W-:Y:S05]  /*3c80*/  BRA.DIV UR4, `(.L_x_48) ;  /* 0x0000001604a07947 */ /* 0x000fea000b800000 */
[----:B------:R-:W-:-:S13]  /*3c90*/  ELECT P6, URZ, PT ;  /* 0x00000000003f782f */ /* 0x000fda00038c0000 */
.L_x_84:
[----:B------:R-:W0:Y:S01]  /*3ca0*/  LDC R2, c[0x0][0x28c] ;  /* 0x0000a300ff027b82 */ /* 0x000e220000000800 */
[----:B------:R-:W-:Y:S01]  /*3cb0*/  BSSY B1, `(.L_x_49) ;  /* 0x0000037000017945 */ /* 0x000fe20003800000 */
[----:B0-----:R-:W-:-:S13]  /*3cc0*/  ISETP.LT.OR P6, PT, R2, 0x1, !P6 ;  /* 0x000000010200780c */ /* 0x001fda00077c1670 */
[----:B------:R-:W-:Y:S05]  /*3cd0*/  @P6 BRA `(.L_x_50) ;  /* 0x0000000000d06947 */ /* 0x000fea0003800000 */
[----:B------:R-:W-:Y:S02]  /*3ce0*/  IMAD.SHL.U32 R20, R20, 0x8, RZ ;  /* 0x0000000814147824 */ /* 0x000fe400078e00ff */
[----:B------:R-:W-:Y:S02]  /*3cf0*/  IMAD R13, R13, 0x180, RZ ;  /* 0x000001800d0d7824 */ /* 0x000fe400078e02ff */
[----:B------:R-:W-:Y:S02]  /*3d00*/  IMAD.MOV.U32 R21, RZ, RZ, RZ ;  /* 0x000000ffff157224 */ /* 0x000fe400078e00ff */
[----:B------:R-:W-:Y:S02]  /*3d10*/  IMAD.MOV.U32 R2, RZ, RZ, R9 ;  /* 0x000000ffff027224 */ /* 0x000fe400078e0009 */
[----:B------:R-:W-:Y:S02]  /*3d20*/  IMAD.MOV.U32 R3, RZ, RZ, R0 ;  /* 0x000000ffff037224 */ /* 0x000fe400078e0000 */
[----:B------:R-:W-:-:S07]  /*3d30*/  IMAD.MOV.U32 R4, RZ, RZ, R11 ;  /* 0x000000ffff047224 */ /* 0x000fce00078e000b */
.L_x_54:
[----:B------:R-:W0:Y:S01]  /*3d40*/  S2R R6, SR_CgaCtaId ;  /* 0x0000000000067919 */ /* 0x000e220000008800 */
[----:B------:R-:W-:-:S04]  /*3d50*/  MOV R5, 0x400 ;  /* 0x0000040000057802 */ /* 0x000fc80000000f00 */
[----:B0-----:R-:W-:Y:S02]  /*3d60*/  LEA R15, R6, R5, 0x18 ;  /* 0x00000005060f7211 */ /* 0x001fe400078ec0ff */
[----:B------:R-:W-:Y:S01]  /*3d70*/  SHF.L.U32 R5, R3, 0x1f, RZ ;  /* 0x0000001f03057819 */ /* 0x000fe200000006ff */
[----:B------:R-:W0:Y:S02]  /*3d80*/  @!P2 LDC R6, c[0x0][0x500] ;  /* 0x00014000ff06ab82 */ /* 0x000e240000000800 */
[----:B------:R-:W-:-:S04]  /*3d90*/  IMAD R14, R4, 0x8, R15 ;  /* 0x00000008040e7824 */ /* 0x000fc800078e020f */
[----:B------:R-:W1:Y:S02]  /*3da0*/  SYNCS.PHASECHK.TRANS64.TRYWAIT P1, [R14+URZ+0x90], R5 ;  /* 0x000090050e0075a7 */ /* 0x000e64000802017f */
[----:B-1----:R-:W-:Y:S05]  /*3db0*/  @!P1 BRA `(.L_x_51) ;  /* 0x0000001400749947 */ /* 0x002fea0003800000 */
.L_x_85:
[----:B-1----:R-:W-:Y:S01]  /*3dc0*/  PRMT R5, R10, 0x9910, RZ ;  /* 0x000099100a057816 */ /* 0x002fe200000000ff */
[----:B0-----:R0:W-:Y:S03]  /*3dd0*/  @!P2 SYNCS.ARRIVE.TRANS64 RZ, [R14+URZ], R6 ;  /* 0x000000060effa9a7 */ /* 0x0011e6000800003f */
[----:B------:R-:W-:-:S13]  /*3de0*/  ISETP.NE.AND P1, PT, R5, 0x2, PT ;  /* 0x000000020500780c */ /* 0x000fda0003f25270 */
[----:B0-----:R-:W-:Y:S05]  /*3df0*/  @P1 BRA `(.L_x_52) ;  /* 0x0000000000041947 */ /* 0x001fea0003800000 */
[----:B------:R-:W-:Y:S01]  /*3e00*/  BPT.TRAP 0x1 ;  /* 0x000000040000795c */ /* 0x000fe20000300000 */
.L_x_52:
[----:B------:R-:W-:Y:S05]  /*3e10*/  @P0 BRA `(.L_x_53) ;  /* 0x0000000000040947 */ /* 0x000fea0003800000 */
[----:B------:R-:W-:Y:S01]  /*3e20*/  BPT.TRAP 0x1 ;  /* 0x000000040000795c */ /* 0x000fe20000300000 */
.L_x_53:
[--C-:B------:R-:W-:Y:S01]  /*3e30*/  IMAD R5, R4, 0x3000, R15.reuse ;  /* 0x0000300004057824 */ /* 0x100fe200078e020f */
[----:B------:R-:W-:Y:S01]  /*3e40*/  R2UR UR9, R14 ;  /* 0x000000000e0972ca */ /* 0x000fe200000e0000 */
[----:B------:R-:W-:Y:S01]  /*3e50*/  IMAD R15, R4, 0x100, R15 ;  /* 0x00000100040f7824 */ /* 0x000fe200078e020f */
[----:B------:R-:W-:Y:S01]  /*3e60*/  UIADD3 UR4, UP0, UR20, 0xf0, URZ ;  /* 0x000000f014047890 */ /* 0x000fe2000ff1e03f */
[----:B------:R-:W-:Y:S01]  /*3e70*/  VIADD R2, R2, 0xffffffff ;  /* 0xffffffff02027836 */ /* 0x000fe20000000000 */
[----:B------:R-:W-:Y:S01]  /*3e80*/  R2UR UR5, R5 ;  /* 0x00000000050572ca */ /* 0x000fe200000e0000 */
[----:B------:R-:W-:Y:S01]  /*3e90*/  UIADD3 UR22, UP1, UR20, 0x1f0, URZ ;  /* 0x000001f014167890 */ /* 0x000fe2000ff3e03f */
[----:B------:R-:W-:Y:S01]  /*3ea0*/  R2UR UR8, R15 ;  /* 0x000000000f0872ca */ /* 0x000fe200000e0000 */
[----:B------:R-:W-:Y:S01]  /*3eb0*/  VIADD R4, R4, 0x1 ;  /* 0x0000000104047836 */ /* 0x000fe20000000000 */
[----:B------:R-:W-:Y:S01]  /*3ec0*/  R2UR UR11, R13 ;  /* 0x000000000d0b72ca */ /* 0x000fe200000e0000 */
[----:B------:R-:W-:Y:S01]  /*3ed0*/  UIADD3.X UR23, URZ, UR21, URZ, UP1, !UPT ;  /* 0x000000153f177290 */ /* 0x000fe20008ffe43f */
[----:B------:R-:W-:Y:S01]  /*3ee0*/  R2UR UR10, R21 ;  /* 0x00000000150a72ca */ /* 0x000fe200000e0000 */
[----:B------:R-:W-:Y:S01]  /*3ef0*/  UMOV UR6, 0x0 ;  /* 0x0000000000067882 */ /* 0x000fe20000000000 */
[----:B------:R-:W-:Y:S01]  /*3f00*/  R2UR UR12, R7 ;  /* 0x00000000070c72ca */ /* 0x000fe200000e0000 */
[----:B------:R-:W-:Y:S01]  /*3f10*/  UMOV UR7, 0x10000000 ;  /* 0x1000000000077882 */ /* 0x000fe20000000000 */
[----:B------:R-:W-:Y:S01]  /*3f20*/  R2UR UR18, R20 ;  /* 0x00000000141272ca */ /* 0x000fe200000e0000 */
[----:B------:R-:W-:Y:S01]  /*3f30*/  VIADD R21, R21, 0x20 ;  /* 0x0000002015157836 */ /* 0x000fe20000000000 */
[----:B------:R-:W-:Y:S01]  /*3f40*/  ISETP.GT.AND P3, PT, R2, 0x1, PT ;  /* 0x000000010200780c */ /* 0x000fe20003f64270 */
[----:B------:R-:W-:Y:S01]  /*3f50*/  UIADD3 UR13, UR5, 0x200, URZ ;  /* 0x00000200050d7890 */ /* 0x000fe2000fffe03f */
[----:B------:R-:W-:Y:S01]  /*3f60*/  ISETP.NE.AND P1, PT, R4, 0x12, PT ;  /* 0x000000120400780c */ /* 0x000fe20003f25270 */
[----:B------:R-:W-:-:S02]  /*3f70*/  UIADD3.X UR5, URZ, UR21, URZ, UP0, !UPT ;  /* 0x000000153f057290 */ /* 0x000fc400087fe43f */
[----:B------:R-:W-:Y:S01]  /*3f80*/  UIADD3 UR14, UR8, 0x36200, URZ ;  /* 0x00036200080e7890 */ /* 0x000fe2000fffe03f */
[----:B------:R-:W-:Y:S02]  /*3f90*/  SEL R6, RZ, 0x1, P1 ;  /* 0x00000001ff067807 */ /* 0x000fe40000800000 */
[----:B------:R-:W-:Y:S01]  /*3fa0*/  UMOV UR8, UR13 ;  /* 0x0000000d00087c82 */ /* 0x000fe20008000000 */
[----:B------:R-:W-:Y:S02]  /*3fb0*/  SEL R4, R4, RZ, P1 ;  /* 0x000000ff04047207 */ /* 0x000fe40000800000 */
[----:B------:R-:W-:Y:S01]  /*3fc0*/  LOP3.LUT R3, R3, R6, RZ, 0x3c, !PT ;  /* 0x0000000603037212 */ /* 0x000fe200078e3cff */
[----:B------:R0:W-:Y:S02]  /*3fd0*/  UTMALDG.3D [UR8], [UR4], desc[UR6] ;  /* 0x00000608040075b4 */ /* 0x0001e40008011000 */
[----:B0-----:R-:W-:Y:S01]  /*3fe0*/  UMOV UR8, UR14 ;  /* 0x0000000e00087c82 */ /* 0x001fe20008000000 */
[----:B------:R-:W-:-:S02]  /*3ff0*/  UMOV UR11, UR18 ;  /* 0x00000012000b7c82 */ /* 0x000fc40008000000 */
[----:B------:R0:W-:Y:S02]  /*4000*/  UTMALDG.3D [UR8], [UR22], desc[UR6] ;  /* 0x00000608160075b4 */ /* 0x0001e40008011000 */
[----:B0-----:R-:W-:Y:S05]  /*4010*/  @P3 BRA `(.L_x_54) ;  /* 0xfffffffc00483947 */ /* 0x001fea000383ffff */
.L_x_50:
[----:B------:R-:W-:Y:S05]  /*4020*/  BSYNC B1 ;  /* 0x0000000000017941 */ /* 0x000fea0003800000 */
.L_x_49:
[----:B------:R-:W-:Y:S01]  /*4030*/  LOP3.LUT P3, RZ, R12, 0xff, RZ, 0xc0, !PT ;  /* 0x000000ff0cff7812 */ /* 0x000fe2000786c0ff */
[----:B------:R-:W-:Y:S01]  /*4040*/  IMAD.IADD R4, R8, 0x1, R11 ;  /* 0x0000000108047824 */ /* 0x000fe200078e020b */
[----:B------:R-:W-:Y:S01]  /*4050*/  IADD3 R16, P4, R16, UR36, RZ ;  /* 0x0000002410107c10 */ /* 0x000fe2000ff9e0ff */
[----:B------:R-:W-:Y:S01]  /*4060*/  ULDC.64 UR4, c[0x0][0x650] ;  /* 0x0001940000047ab9 */ /* 0x000fe20000000a00 */
[----:B------:R-:W-:Y:S01]  /*4070*/  BSSY B1, `(.L_x_55) ;  /* 0x000006e000017945 */ /* 0x000fe20003800000 */
[----:B------:R-:W-:Y:S01]  /*4080*/  IMAD.MOV.U32 R13, RZ, RZ, -0x1 ;  /* 0xffffffffff0d7424 */ /* 0x000fe200078e00ff */
[----:B------:R-:W-:Y:S01]  /*4090*/  ISETP.GT.U32.AND P1, PT, R4, 0x11, PT ;  /* 0x000000110400780c */ /* 0x000fe20003f24070 */
[----:B------:R-:W-:Y:S01]  /*40a0*/  IMAD.MOV.U32 R20, RZ, RZ, -0x1 ;  /* 0xffffffffff147424 */ /* 0x000fe200078e00ff */
[----:B------:R-:W-:Y:S01]  /*40b0*/  IADD3.X R17, R17, UR42, RZ, P4, !PT ;  /* 0x0000002a11117c10 */ /* 0x000fe2000a7fe4ff */
[----:B------:R-:W-:Y:S01]  /*40c0*/  IMAD.MOV.U32 R7, RZ, RZ, -0x1 ;  /* 0xffffffffff077424 */ /* 0x000fe200078e00ff */
[----:B------:R-:W-:-:S02]  /*40d0*/  ISETP.LT.U32.AND P1, PT, R8, 0x12, P1 ;  /* 0x000000120800780c */ /* 0x000fc40000f21070 */
[----:B------:R-:W-:Y:S01]  /*40e0*/  PRMT R12, RZ, 0x7610, R12 ;  /* 0x00007610ff0c7816 */ /* 0x000fe2000000000c */
[----:B------:R-:W0:Y:S01]  /*40f0*/  @P3 S2R R3, SR_CgaCtaId ;  /* 0x0000000000033919 */ /* 0x000e220000008800 */
[----:B------:R-:W-:-:S04]  /*4100*/  @P3 MOV R2, 0x400 ;  /* 0x0000040000023802 */ /* 0x000fc80000000f00 */
[----:B0-----:R-:W-:Y:S01]  /*4110*/  @P3 LEA R5, R3, R2, 0x18 ;  /* 0x0000000203053211 */ /* 0x001fe200078ec0ff */
[----:B------:R-:W-:-:S03]  /*4120*/  IMAD.WIDE.U32 R2, R4, 0x38e38e39, RZ ;  /* 0x38e38e3904027825 */ /* 0x000fc600078e00ff */
[----:B------:R0:W-:Y:S01]  /*4130*/  @P3 SYNCS.ARRIVE.TRANS64.A1T0 RZ, [R5+URZ+0x138], RZ ;  /* 0x000138ff05ff39a7 */ /* 0x0001e2000810003f */
[----:B------:R-:W-:Y:S02]  /*4140*/  ISETP.GE.U32.AND P3, PT, R8, 0x12, PT ;  /* 0x000000120800780c */ /* 0x000fe40003f66070 */
[----:B------:R-:W-:Y:S02]  /*4150*/  PRMT R2, RZ, 0x7610, R2 ;  /* 0x00007610ff027816 */ /* 0x000fe40000000002 */
[----:B0-----:R-:W-:Y:S02]  /*4160*/  SHF.R.U32.HI R5, RZ, 0x2, R3 ;  /* 0x00000002ff057819 */ /* 0x001fe40000011603 */
[----:B------:R-:W-:Y:S02]  /*4170*/  SEL R3, RZ, 0x1, !P1 ;  /* 0x00000001ff037807 */ /* 0x000fe40004800000 */
[----:B------:R-:W-:Y:S01]  /*4180*/  ISETP.GE.U32.AND P1, PT, R16, UR4, PT ;  /* 0x0000000410007c0c */ /* 0x000fe2000bf26070 */
[----:B------:R-:W-:Y:S01]  /*4190*/  IMAD R11, R5, -0x12, R4 ;  /* 0xffffffee050b7824 */ /* 0x000fe200078e0204 */
[----:B------:R-:W-:-:S02]  /*41a0*/  LOP3.LUT R0, R0, R3, RZ, 0x3c, !PT ;  /* 0x0000000300007212 */ /* 0x000fc400078e3cff */
[----:B------:R-:W-:Y:S02]  /*41b0*/  ISETP.GE.U32.AND.EX P1, PT, R17, UR5, PT, P1 ;  /* 0x0000000511007c0c */ /* 0x000fe4000bf26110 */
[----:B------:R-:W-:-:S11]  /*41c0*/  @P3 LOP3.LUT R0, R0, 0x1, R5, 0x78, !PT ;  /* 0x0000000100003812 */ /* 0x000fd600078e7805 */
[----:B------:R-:W-:Y:S05]  /*41d0*/  @P1 BRA `(.L_x_56) ;  /* 0x00000004005c1947 */ /* 0x000fea0003800000 */
[----:B------:R-:W-:Y:S01]  /*41e0*/  ULDC.64 UR4, c[0x0][0x628] ;  /* 0x00018a0000047ab9 */ /* 0x000fe20000000a00 */
[----:B------:R-:W0:Y:S01]  /*41f0*/  S2R R14, SR_CTAID.X ;  /* 0x00000000000e7919 */ /* 0x000e220000002500 */
[----:B------:R-:W-:Y:S01]  /*4200*/  ISETP.NE.U32.AND P1, PT, RZ, UR4, PT ;  /* 0x00000004ff007c0c */ /* 0x000fe2000bf25070 */
[----:B------:R-:W-:Y:S01]  /*4210*/  ULDC UR7, c[0x0][0x630] ;  /* 0x00018c0000077ab9 */ /* 0x000fe20000000800 */
[----:B------:R-:W-:Y:S01]  /*4220*/  IMAD.MOV.U32 R2, RZ, RZ, R16 ;  /* 0x000000ffff027224 */ /* 0x000fe200078e0010 */
[----:B------:R-:W1:Y:S01]  /*4230*/  S2R R13, SR_CTAID.Y ;  /* 0x00000000000d7919 */ /* 0x000e620000002600 */
[----:B------:R-:W-:Y:S01]  /*4240*/  ISETP.NE.AND.EX P1, PT, RZ, UR5, PT, P1 ;  /* 0x00000005ff007c0c */ /* 0x000fe2000bf25310 */
[----:B------:R-:W-:-:S12]  /*4250*/  IMAD.MOV.U32 R3, RZ, RZ, R17 ;  /* 0x000000ffff037224 */ /* 0x000fd800078e0011 */
[----:B------:R-:W-:Y:S05]  /*4260*/  @!P1 BRA `(.L_x_57) ;  /* 0x0000000000289947 */ /* 0x000fea0003800000 */
[----:B------:R-:W-:Y:S02]  /*4270*/  ULDC UR6, c[0x0][0x634] ;  /* 0x00018d0000067ab9 */ /* 0x000fe40000000800 */
[----:B------:R-:W-:-:S05]  /*4280*/  IADD3 R7, P1, R16, UR6, RZ ;  /* 0x0000000610077c10 */ /* 0x000fca000ff3e0ff */
[----:B------:R-:W-:-:S04]  /*4290*/  IMAD.X R15, RZ, RZ, R17, P1 ;  /* 0x000000ffff0f7224 */ /* 0x000fc800008e0611 */
[----:B------:R-:W-:-:S04]  /*42a0*/  IMAD.WIDE.U32 R4, R15, UR4, RZ ;  /* 0x000000040f047c25 */ /* 0x000fc8000f8e00ff */
[----:B------:R-:W-:-:S04]  /*42b0*/  IMAD.WIDE.U32 R4, P1, R7, UR5, R4 ;  /* 0x0000000507047c25 */ /* 0x000fc8000f820004 */
[----:B------:R-:W-:-:S04]  /*42c0*/  IMAD.WIDE.U32 R6, R7, UR4, RZ ;  /* 0x0000000407067c25 */ /* 0x000fc8000f8e00ff */
[----:B------:R-:W-:Y:S01]  /*42d0*/  IMAD.X R3, RZ, RZ, RZ, P1 ;  /* 0x000000ffff037224 */ /* 0x000fe200008e06ff */
[----:B------:R-:W-:Y:S01]  /*42e0*/  IADD3 RZ, P1, R7, R4, RZ ;  /* 0x0000000407ff7210 */ /* 0x000fe20007f3e0ff */
[----:B------:R-:W-:-:S04]  /*42f0*/  IMAD.MOV.U32 R2, RZ, RZ, R5 ;  /* 0x000000ffff027224 */ /* 0x000fc800078e0005 */
[----:B------:R-:W-:-:S08]  /*4300*/  IMAD.WIDE.U32.X R2, R15, UR5, R2, P1 ;  /* 0x000000050f027c25 */ /* 0x000fd000088e0402 */
.L_x_57:
[--C-:B------:R-:W-:Y:S01]  /*4310*/  SHF.R.U64 R6, R2, UR7, R3.reuse ;  /* 0x0000000702067c19 */ /* 0x100fe20008001203 */
[----:B------:R-:W-:Y:S01]  /*4320*/  ULDC.64 UR4, c[0x0][0x620] ;  /* 0x0001880000047ab9 */ /* 0x000fe20000000a00 */
[----:B------:R-:W-:Y:S01]  /*4330*/  SHF.R.U32.HI R2, RZ, UR7, R3 ;  /* 0x00000007ff027c19 */ /* 0x000fe20008011603 */
[----:B------:R-:W-:Y:S01]  /*4340*/  IMAD.MOV.U32 R3, RZ, RZ, R17 ;  /* 0x000000ffff037224 */ /* 0x000fe200078e0011 */
[----:B------:R-:W-:Y:S01]  /*4350*/  IADD3 R5, P1, RZ, -R6, RZ ;  /* 0x80000006ff057210 */ /* 0x000fe20007f3e0ff */
[----:B------:R-:W2:Y:S01]  /*4360*/  LDC R25, c[0x0][0x144] ;  /* 0x00005100ff197b82 */ /* 0x000ea20000000800 */
[----:B0-----:R-:W-:Y:S01]  /*4370*/  I2FP.F32.U32 R7, R14 ;  /* 0x0000000e00077245 */ /* 0x001fe20000201000 */
[----:B------:R-:W-:Y:S01]  /*4380*/  ULDC.64 UR8, c[0x0][0x640] ;  /* 0x0001900000087ab9 */ /* 0x000fe20000000a00 */
[----:B------:R-:W-:Y:S01]  /*4390*/  ULDC UR6, c[0x0][0x608] ;  /* 0x0001820000067ab9 */ /* 0x000fe20000000800 */
[----:B------:R-:W-:Y:S01]  /*43a0*/  IMAD.X R2, RZ, RZ, ~R2, P1 ;  /* 0x000000ffff027224 */ /* 0x000fe200008e0e02 */
[----:B------:R-:W-:-:S03]  /*43b0*/  ISETP.NE.U32.AND P1, PT, RZ, UR8, PT ;  /* 0x00000008ff007c0c */ /* 0x000fc6000bf25070 */
[----:B------:R-:W-:Y:S01]  /*43c0*/  IMAD R4, R2, UR4, RZ ;  /* 0x0000000402047c24 */ /* 0x000fe2000f8e02ff */
[----:B------:R-:W0:Y:S01]  /*43d0*/  LDC R20, c[0x0][0x148] ;  /* 0x00005200ff147b82 */ /* 0x000e220000000800 */
[----:B------:R-:W-:Y:S01]  /*43e0*/  IMAD.MOV.U32 R2, RZ, RZ, R16 ;  /* 0x000000ffff027224 */ /* 0x000fe200078e0010 */
[----:B------:R-:W-:-:S03]  /*43f0*/  ISETP.NE.AND.EX P1, PT, RZ, UR9, PT, P1 ;  /* 0x00000009ff007c0c */ /* 0x000fc6000bf25310 */
[----:B------:R-:W-:Y:S01]  /*4400*/  IMAD.WIDE.U32 R2, R5, UR4, R2 ;  /* 0x0000000405027c25 */ /* 0x000fe2000f8e0002 */
[----:B------:R-:W-:-:S03]  /*4410*/  ULDC UR4, c[0x0][0x150] ;  /* 0x0000540000047ab9 */ /* 0x000fc60000000800 */
[----:B------:R-:W-:Y:S02]  /*4420*/  IMAD R5, R5, UR5, R4 ;  /* 0x0000000505057c24 */ /* 0x000fe4000f8e0204 */
[----:B------:R-:W-:Y:S01]  /*4430*/  FMUL R4, R7, UR4 ;  /* 0x0000000407047c20 */ /* 0x000fe20008400000 */
[----:B------:R-:W-:Y:S01]  /*4440*/  ULDC UR4, c[0x0][0x618] ;  /* 0x0001860000047ab9 */ /* 0x000fe20000000800 */
[----:B------:R-:W-:Y:S01]  /*4450*/  ULDC UR5, c[0x0][0x154] ;  /* 0x0000550000057ab9 */ /* 0x000fe20000000800 */
[----:B------:R-:W-:-:S03]  /*4460*/  IMAD.IADD R3, R3, 0x1, R5 ;  /* 0x0000000103037824 */ /* 0x000fc600078e0205 */
[----:B------:R-:W3:Y:S02]  /*4470*/  F2I.U32.TRUNC.NTZ R4, R4 ;  /* 0x0000000400047305 */ /* 0x000ee4000020f000 */
[----:B------:R-:W-:Y:S02]  /*4480*/  SHF.R.U64 R7, R2, UR4, R3 ;  /* 0x0000000402077c19 */ /* 0x000fe40008001203 */
[----:B-1----:R-:W-:-:S05]  /*4490*/  I2FP.F32.U32 R2, R13 ;  /* 0x0000000d00027245 */ /* 0x002fca0000201000 */
[----:B------:R-:W-:Y:S01]  /*44a0*/  FMUL R22, R2, UR5 ;  /* 0x0000000502167c20 */ /* 0x000fe20008400000 */
[----:B------:R-:W-:Y:S01]  /*44b0*/  SHF.R.U32.HI R2, RZ, UR4, R3 ;  /* 0x00000004ff027c19 */ /* 0x000fe20008011603 */
[----:B------:R-:W-:-:S03]  /*44c0*/  ULDC UR4, c[0x0][0x658] ;  /* 0x0001960000047ab9 */ /* 0x000fc60000000800 */
[--C-:B------:R-:W-:Y:S01]  /*44d0*/  SHF.R.U64 R21, R7, UR6, R2.reuse ;  /* 0x0000000607157c19 */ /* 0x100fe20008001202 */
[----:B------:R-:W1:Y:S01]  /*44e0*/  F2I.U32.TRUNC.NTZ R22, R22 ;  /* 0x0000001600167305 */ /* 0x000e62000020f000 */
[----:B------:R-:W-:Y:S01]  /*44f0*/  SHF.R.U32.HI R2, RZ, UR6, R2 ;  /* 0x00000006ff027c19 */ /* 0x000fe20008011602 */
[----:B---3--:R-:W-:-:S03]  /*4500*/  IMAD.MOV R4, RZ, RZ, -R4 ;  /* 0x000000ffff047224 */ /* 0x008fc600078e0a04 */
[----:B------:R-:W-:Y:S01]  /*4510*/  SHF.R.U64 R15, R21, UR4, R2 ;  /* 0x00000004150f7c19 */ /* 0x000fe20008001202 */
[----:B--2---:R-:W-:Y:S01]  /*4520*/  IMAD R14, R25, R4, R14 ;  /* 0x00000004190e7224 */ /* 0x004fe200078e020e */
[----:B------:R-:W-:-:S03]  /*4530*/  SHF.R.U32.HI R23, RZ, UR4, R2 ;  /* 0x00000004ff177c19 */ /* 0x000fc60008011602 */
[----:B------:R-:W-:Y:S02]  /*4540*/  IMAD.MOV.U32 R2, RZ, RZ, R15 ;  /* 0x000000ffff027224 */ /* 0x000fe400078e000f */
[----:B------:R-:W-:Y:S01]  /*4550*/  IMAD.MOV.U32 R3, RZ, RZ, R23 ;  /* 0x000000ffff037224 */ /* 0x000fe200078e0017 */
[----:B------:R-:W-:Y:S06]  /*4560*/  @!P1 BRA `(.L_x_58) ;  /* 0x0000000000289947 */ /* 0x000fec0003800000 */
[----:B------:R-:W-:Y:S02]  /*4570*/  ULDC UR4, c[0x0][0x64c] ;  /* 0x0001930000047ab9 */ /* 0x000fe40000000800 */
[----:B------:R-:W-:-:S05]  /*4580*/  IADD3 R3, P1, R15, UR4, RZ ;  /* 0x000000040f037c10 */ /* 0x000fca000ff3e0ff */
[----:B------:R-:W-:-:S04]  /*4590*/  IMAD.X R23, RZ, RZ, R23, P1 ;  /* 0x000000ffff177224 */ /* 0x000fc800008e0617 */
[----:B------:R-:W-:-:S04]  /*45a0*/  IMAD.WIDE.U32 R4, R23, UR8, RZ ;  /* 0x0000000817047c25 */ /* 0x000fc8000f8e00ff */
[----:B------:R-:W-:-:S04]  /*45b0*/  IMAD.WIDE.U32 R4, P1, R3, UR9, R4 ;  /* 0x0000000903047c25 */ /* 0x000fc8000f820004 */
[----:B------:R-:W-:-:S04]  /*45c0*/  IMAD.WIDE.U32 R2, R3, UR8, RZ ;  /* 0x0000000803027c25 */ /* 0x000fc8000f8e00ff */
[----:B------:R-:W-:Y:S01]  /*45d0*/  IMAD.MOV.U32 R2, RZ, RZ, R5 ;  /* 0x000000ffff027224 */ /* 0x000fe200078e0005 */
[----:B------:R-:W-:Y:S01]  /*45e0*/  IADD3 RZ, P3, R3, R4, RZ ;  /* 0x0000000403ff7210 */ /* 0x000fe20007f7e0ff */
[----:B------:R-:W-:-:S04]  /*45f0*/  IMAD.X R3, RZ, RZ, RZ, P1 ;  /* 0x000000ffff037224 */ /* 0x000fc800008e06ff */
[----:B------:R-:W-:-:S08]  /*4600*/  IMAD.WIDE.U32.X R2, R23, UR9, R2, P3 ;  /* 0x0000000917027c25 */ /* 0x000fd000098e0402 */
.L_x_58:
[----:B------:R-:W-:Y:S01]  /*4610*/  ISETP.NE.AND P1, PT, R19, 0x1, PT ;  /* 0x000000011300780c */ /* 0x000fe20003f25270 */
[----:B------:R-:W-:Y:S01]  /*4620*/  ULDC UR4, c[0x0][0x648] ;  /* 0x0001920000047ab9 */ /* 0x000fe20000000800 */
[----:B------:R-:W-:Y:S01]  /*4630*/  LOP3.LUT R21, R21, UR16, RZ, 0xc0, !PT ;  /* 0x0000001015157c12 */ /* 0x000fe2000f8ec0ff */
[----:B-1----:R-:W-:Y:S01]  /*4640*/  IMAD.MOV R22, RZ, RZ, -R22 ;  /* 0x000000ffff167224 */ /* 0x002fe200078e0a16 */
[----:B------:R-:W-:Y:S01]  /*4650*/  SHF.R.U64 R2, R2, UR4, R3 ;  /* 0x0000000402027c19 */ /* 0x000fe20008001203 */
[----:B------:R-:W-:Y:S01]  /*4660*/  ULDC UR4, c[0x0][0x638] ;  /* 0x00018e0000047ab9 */ /* 0x000fe20000000800 */
[----:B------:R-:W-:Y:S01]  /*4670*/  ULDC UR5, c[0x0][0x610] ;  /* 0x0001840000057ab9 */ /* 0x000fe20000000800 */
[----:B------:R-:W-:Y:S02]  /*4680*/  IMAD.MOV.U32 R3, RZ, RZ, 0x1 ;  /* 0x00000001ff037424 */ /* 0x000fe400078e00ff */
[----:B------:R-:W-:Y:S02]  /*4690*/  IMAD.MOV R4, RZ, RZ, -R2 ;  /* 0x000000ffff047224 */ /* 0x000fe400078e0a02 */
[----:B------:R-:W-:Y:S01]  /*46a0*/  IMAD R21, R2, UR17, R21 ;  /* 0x0000001102157c24 */ /* 0x000fe2000f8e0215 */
[----:B------:R-:W-:Y:S01]  /*46b0*/  LOP3.LUT R2, R7, UR15, RZ, 0xc0, !PT ;  /* 0x0000000f07027c12 */ /* 0x000fe2000f8ec0ff */
[----:B0-----:R-:W-:-:S02]  /*46c0*/  @P1 IMAD R14, R20, R22, R13 ;  /* 0x00000016140e1224 */ /* 0x001fc400078e020d */
[----:B------:R-:W-:Y:S01]  /*46d0*/  IMAD R15, R4, UR4, R15 ;  /* 0x00000004040f7c24 */ /* 0x000fe2000f8e020f */
[----:B------:R-:W-:Y:S01]  /*46e0*/  ULDC UR4, c[0x0][0x600] ;  /* 0x0001800000047ab9 */ /* 0x000fe20000000800 */
[----:B------:R-:W-:Y:S02]  /*46f0*/  IMAD R14, R21, UR5, R14 ;  /* 0x00000005150e7c24 */ /* 0x000fe4000f8e020e */
[--C-:B------:R-:W-:Y:S01]  /*4700*/  IMAD R15, R15, UR4, R2.reuse ;  /* 0x000000040f0f7c24 */ /* 0x100fe2000f8e0202 */
[----:B------:R-:W-:Y:S01]  /*4710*/  PRMT R2, R3, 0x7610, R2 ;  /* 0x0000761003027816 */ /* 0x000fe20000000002 */
[----:B------:R-:W-:-:S03]  /*4720*/  IMAD.MOV.U32 R7, RZ, RZ, R6 ;  /* 0x000000ffff077224 */ /* 0x000fc600078e0006 */
[----:B------:R-:W-:Y:S02]  /*4730*/  SEL R20, R15, R14, !P1 ;  /* 0x0000000e0f147207 */ /* 0x000fe40004800000 */
[----:B------:R-:W-:-:S07]  /*4740*/  SEL R13, R14, R15, !P1 ;  /* 0x0000000f0e0d7207 */ /* 0x000fce0004800000 */
.L_x_56:
[----:B------:R-:W-:Y:S05]  /*4750*/  BSYNC B1 ;  /* 0x0000000000017941 */ /* 0x000fea0003800000 */
.L_x_55:
[----:B------:R-:W-:-:S13]  /*4760*/  LOP3.LUT P1, RZ, R2, 0xff, RZ, 0xc0, !PT ;  /* 0x000000ff02ff7812 */ /* 0x000fda000782c0ff */
[----:B------:R-:W-:Y:S05]  /*4770*/  @P1 BRA `(.L_x_59) ;  /* 0xfffffff4003c1947 */ /* 0x000fea000383ffff */
[----:B------:R-:W-:Y:S05]  /*4780*/  BSYNC B0 ;  /* 0x0000000000007941 */ /* 0x000fea0003800000 */
.L_x_47:
[----:B------:R-:W-:-:S03]  /*4790*/  UMOV UR4, 0xffffffff ;  /* 0xffffffff00047882 */ /* 0x000fc60000000000 */
[----:B------:R-:W-:Y:S05]  /*47a0*/  BRA.DIV UR4, `(.L_x_60) ;  /* 0x0000000e040c7947 */ /* 0x000fea000b800000 */
[----:B------:R-:W-:-:S13]  /*47b0*/  ELECT P6, URZ, PT ;  /* 0x00000000003f782f */ /* 0x000fda00038c0000 */
.L_x_88:
[----:B------:R-:W-:Y:S04]  /*47c0*/  BSSY B0, `(.L_x_61) ;  /* 0x00000a9000007945 */ /* 0x000fe80003800000 */
[----:B------:R-:W-:Y:S05]  /*47d0*/  @!P6 BRA `(.L_x_62) ;  /* 0x00000008009ce947 */ /* 0x000fea0003800000 */
[----:B------:R-:W-:-:S04]  /*47e0*/  LOP3.LUT R18, R18, 0x2, RZ, 0xfc, !PT ;  /* 0x0000000212127812 */ /* 0x000fc800078efcff */
[----:B------:R-:W-:-:S13]  /*47f0*/  ISETP.NE.AND P0, PT, R18, 0x3, PT ;  /* 0x000000031200780c */ /* 0x000fda0003f05270 */
[----:B------:R-:W-:Y:S05]  /*4800*/  @!P0 BRA `(.L_x_63) ;  /* 0x0000000000048947 */ /* 0x000fea0003800000 */
[----:B------:R-:W-:Y:S01]  /*4810*/  BPT.TRAP 0x1 ;  /* 0x000000040000795c */ /* 0x000fe20000300000 */
.L_x_63:
[----:B------:R-:W0:Y:S01]  /*4820*/  S2R R3, SR_CgaCtaId ;  /* 0x0000000000037919 */ /* 0x000e220000008800 */
[----:B------:R-:W-:Y:S02]  /*4830*/  MOV R2, 0x400 ;  /* 0x0000040000027802 */ /* 0x000fe40000000f00 */
[----:B------:R-:W-:Y:S02]  /*4840*/  SHF.L.U32 R4, R0, 0x1f, RZ ;  /* 0x0000001f00047819 */ /* 0x000fe400000006ff */
[----:B0-----:R-:W-:-:S05]  /*4850*/  LEA R2, R3, R2, 0x18 ;  /* 0x0000000203027211 */ /* 0x001fca00078ec0ff */
[----:B------:R-:W-:-:S04]  /*4860*/  VIADD R2, R2, 0x90 ;  /* 0x0000009002027836 */ /* 0x000fc80000000000 */
[C---:B------:R-:W-:Y:S02]  /*4870*/  IMAD R7, R11.reuse, 0x8, R2 ;  /* 0x000000080b077824 */ /* 0x040fe400078e0202 */
[----:B------:R-:W-:Y:S02]  /*4880*/  VIADD R11, R11, 0x1 ;  /* 0x000000010b0b7836 */ /* 0x000fe40000000000 */
[----:B------:R-:W0:Y:S03]  /*4890*/  SYNCS.PHASECHK.TRANS64.TRYWAIT P0, [R7+URZ], R4 ;  /* 0x00000004070075a7 */ /* 0x000e26000800017f */
[----:B------:R-:W-:-:S04]  /*48a0*/  ISETP.NE.AND P1, PT, R11, 0x12, PT ;  /* 0x000000120b00780c */ /* 0x000fc80003f25270 */
[----:B------:R-:W-:Y:S02]  /*48b0*/  SEL R3, RZ, 0x1, P1 ;  /* 0x00000001ff037807 */ /* 0x000fe40000800000 */
[----:B------:R-:W-:Y:S02]  /*48c0*/  SEL R11, R11, RZ, P1 ;  /* 0x000000ff0b0b7207 */ /* 0x000fe40000800000 */
[----:B------:R-:W-:-:S03]  /*48d0*/  LOP3.LUT R6, R0, R3, RZ, 0x3c, !PT ;  /* 0x0000000300067212 */ /* 0x000fc600078e3cff */
[----:B------:R-:W-:Y:S01]  /*48e0*/  IMAD R8, R11, 0x8, R2 ;  /* 0x000000080b087824 */ /* 0x000fe200078e0202 */
[----:B------:R-:W-:Y:S01]  /*48f0*/  SHF.L.U32 R5, R6, 0x1f, RZ ;  /* 0x0000001f06057819 */ /* 0x000fe200000006ff */
[----:B0-----:R-:W-:Y:S06]  /*4900*/  @!P0 BRA `(.L_x_64) ;  /* 0x0000000800d48947 */ /* 0x001fec0003800000 */
.L_x_89:
[----:B------:R-:W1:Y:S01]  /*4910*/  SYNCS.PHASECHK.TRANS64.TRYWAIT P0, [R8+URZ], R5 ;  /* 0x00000005080075a7 */ /* 0x000e62000800017f */
[----:B------:R-:W-:-:S05]  /*4920*/  VIADD R0, R11, 0x1 ;  /* 0x000000010b007836 */ /* 0x000fca0000000000 */
[----:B------:R-:W-:-:S04]  /*4930*/  ISETP.NE.AND P1, PT, R0, 0x12, PT ;  /* 0x000000120000780c */ /* 0x000fc80003f25270 */
[----:B------:R-:W-:Y:S02]  /*4940*/  SEL R3, RZ, 0x1, P1 ;  /* 0x00000001ff037807 */ /* 0x000fe40000800000 */
[----:B0-----:R-:W-:Y:S02]  /*4950*/  SEL R7, R0, RZ, P1 ;  /* 0x000000ff00077207 */ /* 0x001fe40000800000 */
[----:B------:R-:W-:-:S03]  /*4960*/  LOP3.LUT R6, R6, R3, RZ, 0x3c, !PT ;  /* 0x0000000306067212 */ /* 0x000fc600078e3cff */
[----:B------:R-:W-:Y:S01]  /*4970*/  IMAD R9, R7, 0x8, R2 ;  /* 0x0000000807097824 */ /* 0x000fe200078e0202 */
[----:B------:R-:W-:Y:S01]  /*4980*/  SHF.L.U32 R4, R6, 0x1f, RZ ;  /* 0x0000001f06047819 */ /* 0x000fe200000006ff */
[----:B-1----:R-:W-:Y:S06]  /*4990*/  @!P0 BRA `(.L_x_65) ;  /* 0x0000000800c48947 */ /* 0x002fec0003800000 */
.L_x_90:
[----:B------:R-:W1:Y:S01]  /*49a0*/  SYNCS.PHASECHK.TRANS64.TRYWAIT P0, [R9+URZ], R4 ;  /* 0x00000004090075a7 */ /* 0x000e62000800017f */
[----:B------:R-:W-:-:S05]  /*49b0*/  VIADD R0, R7, 0x1 ;  /* 0x0000000107007836 */ /* 0x000fca0000000000 */
[----:B------:R-:W-:-:S04]  /*49c0*/  ISETP.NE.AND P1, PT, R0, 0x12, PT ;  /* 0x000000120000780c */ /* 0x000fc80003f25270 */
[----:B------:R-:W-:Y:S02]  /*49d0*/  SEL R3, RZ, 0x1, P1 ;  /* 0x00000001ff037807 */ /* 0x000fe40000800000 */
[----:B------:R-:W-:Y:S02]  /*49e0*/  SEL R7, R0, RZ, P1 ;  /* 0x000000ff00077207 */ /* 0x000fe40000800000 */
[----:B------:R-:W-:-:S03]  /*49f0*/  LOP3.LUT R6, R6, R3, RZ, 0x3c, !PT ;  /* 0x0000000306067212 */ /* 0x000fc600078e3cff */
[----:B0-----:R-:W-:Y:S01]  /*4a00*/  IMAD R8, R7, 0x8, R2 ;  /* 0x0000000807087824 */ /* 0x001fe200078e0202 */
[----:B------:R-:W-:Y:S01]  /*4a10*/  SHF.L.U32 R5, R6, 0x1f, RZ ;  /* 0x0000001f06057819 */ /* 0x000fe200000006ff */
[----:B-1----:R-:W-:Y:S06]  /*4a20*/  @!P0 BRA `(.L_x_66) ;  /* 0x0000000800b48947 */ /* 0x002fec0003800000 */
.L_x_91:
        /* <DEDUP_REMOVED lines=9> */
.L_x_92:
        /* <DEDUP_REMOVED lines=9> */
.L_x_93:
        /* <DEDUP_REMOVED lines=9> */
.L_x_94:
        /* <DEDUP_REMOVED lines=9> */
.L_x_95:
        /* <DEDUP_REMOVED lines=9> */
.L_x_96:
        /* <DEDUP_REMOVED lines=9> */
.L_x_97:
        /* <DEDUP_REMOVED lines=9> */
.L_x_98:
        /* <DEDUP_REMOVED lines=9> */
.L_x_99:
        /* <DEDUP_REMOVED lines=9> */
.L_x_100:
        /* <DEDUP_REMOVED lines=9> */
.L_x_101:
        /* <DEDUP_REMOVED lines=9> */
.L_x_102:
        /* <DEDUP_REMOVED lines=9> */
.L_x_103:
[----:B------:R-:W1:Y:S01]  /*50f0*/  SYNCS.PHASECHK.TRANS64.TRYWAIT P0, [R8+URZ], R5 ;  /* 0x00000005080075a7 */ /* 0x000e62000800017f */
[----:B------:R-:W-:-:S05]  /*5100*/  VIADD R0, R7, 0x1 ;  /* 0x0000000107007836 */ /* 0x000fca0000000000 */
[----:B------:R-:W-:-:S04]  /*5110*/  ISETP.NE.AND P1, PT, R0, 0x12, PT ;  /* 0x000000120000780c */ /* 0x000fc80003f25270 */
[----:B------:R-:W-:Y:S02]  /*5120*/  SEL R3, RZ, 0x1, P1 ;  /* 0x00000001ff037807 */ /* 0x000fe40000800000 */
[----:B------:R-:W-:Y:S02]  /*5130*/  SEL R7, R0, RZ, P1 ;  /* 0x000000ff00077207 */ /* 0x000fe40000800000 */
[----:B0-----:R-:W-:-:S03]  /*5140*/  LOP3.LUT R9, R6, R3, RZ, 0x3c, !PT ;  /* 0x0000000306097212 */ /* 0x001fc600078e3cff */
[----:B------:R-:W-:Y:S01]  /*5150*/  IMAD R11, R7, 0x8, R2 ;  /* 0x00000008070b7824 */ /* 0x000fe200078e0202 */
[----:B------:R-:W-:Y:S01]  /*5160*/  SHF.L.U32 R6, R9, 0x1f, RZ ;  /* 0x0000001f09067819 */ /* 0x000fe200000006ff */
[----:B-1----:R-:W-:Y:S06]  /*5170*/  @!P0 BRA `(.L_x_79) ;  /* 0x0000000400e48947 */ /* 0x002fec0003800000 */
.L_x_104:
[----:B------:R-:W1:Y:S01]  /*5180*/  SYNCS.PHASECHK.TRANS64.TRYWAIT P0, [R11+URZ], R6 ;  /* 0x000000060b0075a7 */ /* 0x000e62000800017f */
[----:B------:R-:W-:-:S05]  /*5190*/  VIADD R0, R7, 0x1 ;  /* 0x0000000107007836 */ /* 0x000fca0000000000 */
[----:B------:R-:W-:-:S04]  /*51a0*/  ISETP.NE.AND P1, PT, R0, 0x12, PT ;  /* 0x000000120000780c */ /* 0x000fc80003f25270 */
[----:B------:R-:W-:Y:S02]  /*51b0*/  SEL R4, RZ, 0x1, P1 ;  /* 0x00000001ff047807 */ /* 0x000fe40000800000 */
[----:B------:R-:W-:Y:S02]  /*51c0*/  SEL R3, R0, RZ, P1 ;  /* 0x000000ff00037207 */ /* 0x000fe40000800000 */
[----:B------:R-:W-:Y:S01]  /*51d0*/  LOP3.LUT R0, R9, R4, RZ, 0x3c, !PT ;  /* 0x0000000409007212 */ /* 0x000fe200078e3cff */
[----:B-1----:R-:W-:Y:S06]  /*51e0*/  @!P0 BRA `(.L_x_80) ;  /* 0x0000000400dc8947 */ /* 0x002fec0003800000 */
.L_x_105:
[----:B------:R-:W-:Y:S01]  /*51f0*/  IMAD R3, R3, 0x8, R2 ;  /* 0x0000000803037824 */ /* 0x000fe200078e0202 */
[----:B------:R-:W-:-:S07]  /*5200*/  SHF.L.U32 R0, R0, 0x1f, RZ ;  /* 0x0000001f00007819 */ /* 0x000fce00000006ff */
.L_x_81:
[----:B--2---:R2:W3:Y:S02]  /*5210*/  SYNCS.PHASECHK.TRANS64.TRYWAIT P0, [R3+URZ], R0 ;  /* 0x00000000030075a7 */ /* 0x0044e4000800017f */
[----:B---3--:R-:W-:Y:S05]  /*5220*/  @!P0 NANOSLEEP.SYNCS 0x989680 ;  /* 0x009896800000895d */ /* 0x008fea0003900000 */
[----:B------:R-:W3:Y:S02]  /*5230*/  @!P0 SYNCS.PHASECHK.TRANS64 P0, [R3+URZ], R0 ;  /* 0x00000000030085a7 */ /* 0x000ee4000800007f */
[----:B---3--:R-:W-:Y:S05]  /*5240*/  @!P0 BRA `(.L_x_81) ;  /* 0xfffffffc00f08947 */ /* 0x008fea000383ffff */
.L_x_62:
[----:B------:R-:W-:Y:S05]  /*5250*/  BSYNC B0 ;  /* 0x0000000000007941 */ /* 0x000fea0003800000 */
.L_x_61:
[----:B------:R-:W-:Y:S05]  /*5260*/  EXIT ;  /* 0x000000000000794d */ /* 0x000fea0003800000 */
.L_x_18:
[----:B-1----:R1:W2:Y:S02]  /*5270*/  SYNCS.PHASECHK.TRANS64.TRYWAIT P1, [R0+URZ], R3 ;  /* 0x00000003000075a7 */ /* 0x0022a4000802017f */
[----:B--2---:R-:W-:Y:S05]  /*5280*/  @!P1 NANOSLEEP.SYNCS 0x989680 ;  /* 0x009896800000995d */ /* 0x004fea0003900000 */
[----:B------:R-:W2:Y:S02]  /*5290*/  @!P1 SYNCS.PHASECHK.TRANS64 P1, [R0+URZ], R3 ;  /* 0x00000003000095a7 */ /* 0x000ea4000802007f */
[----:B--2---:R-:W-:Y:S05]  /*52a0*/  @!P1 BRA `(.L_x_18) ;  /* 0xfffffffc00f09947 */ /* 0x004fea000383ffff */
[----:B------:R-:W-:Y:S05]  /*52b0*/  BRA `(.L_x_17) ;  /* 0xffffffc000d07947 */ /* 0x000fea000383ffff */
.L_x_23:
[----:B-1----:R1:W2:Y:S02]  /*52c0*/  SYNCS.PHASECHK.TRANS64.TRYWAIT P1, [R3+URZ], R4 ;  /* 0x00000004030075a7 */ /* 0x0022a4000802017f */
[----:B--2---:R-:W-:Y:S05]  /*52d0*/  @!P1 NANOSLEEP.SYNCS 0x989680 ;  /* 0x009896800000995d */ /* 0x004fea0003900000 */
[----:B------:R-:W2:Y:S02]  /*52e0*/  @!P1 SYNCS.PHASECHK.TRANS64 P1, [R3+URZ], R4 ;  /* 0x00000004030095a7 */ /* 0x000ea4000802007f */
[----:B--2---:R-:W-:Y:S05]  /*52f0*/  @!P1 BRA `(.L_x_23) ;  /* 0xfffffffc00f09947 */ /* 0x004fea000383ffff */
[----:B------:R-:W-:Y:S05]  /*5300*/  BRA `(.L_x_22) ;  /* 0xffffffc400987947 */ /* 0x000fea000383ffff */
.L_x_48:
[----:B------:R-:W-:Y:S01]  /*5310*/  BSSY B1, `(.L_x_82) ;  /* 0x0000006000017945 */ /* 0x000fe20003800000 */
[----:B------:R-:W-:-:S07]  /*5320*/  IMAD.MOV.U32 R15, RZ, RZ, -0x1 ;  /* 0xffffffffff0f7424 */ /* 0x000fce00078e00ff */
[----:B------:R-:W-:Y:S05]  /*5330*/  WARPSYNC.COLLECTIVE R15, `(.L_x_83) ;  /* 0x000000000f0c7348 */ /* 0x000fea0003c00000 */
[----:B------:R-:W-:Y:S02]  /*5340*/  ELECT P6, UR62, PT ;  /* 0x00000000003e782f */ /* 0x000fe400038c0000 */
[----:B------:R-:W-:Y:S01]  /*5350*/  MOV R14, UR62 ;  /* 0x0000003e000e7c02 */ /* 0x000fe20008000f00 */
[----:B------:R-:W-:Y:S10]  /*5360*/  ENDCOLLECTIVE ;  /* 0x000000000000791b */ /* 0x000ff40003800000 */
.L_x_83:
[----:B------:R-:W-:Y:S05]  /*5370*/  BSYNC B1 ;  /* 0x0000000000017941 */ /* 0x000fea0003800000 */
.L_x_82:
[----:B------:R-:W-:Y:S05]  /*5380*/  BRA `(.L_x_84) ;  /* 0xffffffe800447947 */ /* 0x000fea000383ffff */
.L_x_51:
[----:B-1----:R1:W2:Y:S02]  /*5390*/  SYNCS.PHASECHK.TRANS64.TRYWAIT P1, [R14+URZ+0x90], R5 ;  /* 0x000090050e0075a7 */ /* 0x0022a4000802017f */
[----:B--2---:R-:W-:Y:S05]  /*53a0*/  @!P1 NANOSLEEP.SYNCS 0x989680 ;  /* 0x009896800000995d */ /* 0x004fea0003900000 */
[----:B------:R-:W2:Y:S02]  /*53b0*/  @!P1 SYNCS.PHASECHK.TRANS64 P1, [R14+URZ+0x90], R5 ;  /* 0x000090050e0095a7 */ /* 0x000ea4000802007f */
[----:B--2---:R-:W-:Y:S05]  /*53c0*/  @!P1 BRA `(.L_x_51) ;  /* 0xfffffffc00f09947 */ /* 0x004fea000383ffff */
[----:B------:R-:W-:Y:S05]  /*53d0*/  BRA `(.L_x_85) ;  /* 0xffffffe800787947 */ /* 0x000fea000383ffff */
.L_x_60:
[----:B------:R-:W-:Y:S01]  /*53e0*/  BSSY B0, `(.L_x_86) ;  /* 0x0000006000007945 */ /* 0x000fe20003800000 */
[----:B------:R-:W-:-:S07]  /*53f0*/  IMAD.MOV.U32 R15, RZ, RZ, -0x1 ;  /* 0xffffffffff0f7424 */ /* 0x000fce00078e00ff */
[----:B------:R-:W-:Y:S05]  /*5400*/  WARPSYNC.COLLECTIVE R15, `(.L_x_87) ;  /* 0x000000000f0c7348 */ /* 0x000fea0003c00000 */
[----:B------:R-:W-:Y:S02]  /*5410*/  ELECT P6, UR62, PT ;  /* 0x00000000003e782f */ /* 0x000fe400038c0000 */
[----:B------:R-:W-:Y:S01]  /*5420*/  MOV R14, UR62 ;  /* 0x0000003e000e7c02 */ /* 0x000fe20008000f00 */
[----:B------:R-:W-:Y:S10]  /*5430*/  ENDCOLLECTIVE ;  /* 0x000000000000791b */ /* 0x000ff40003800000 */
.L_x_87:
[----:B------:R-:W-:Y:S05]  /*5440*/  BSYNC B0 ;  /* 0x0000000000007941 */ /* 0x000fea0003800000 */
.L_x_86:
[----:B------:R-:W-:Y:S05]  /*5450*/  BRA `(.L_x_88) ;  /* 0xfffffff000d87947 */ /* 0x000fea000383ffff */
.L_x_64:
[----:B0-----:R0:W1:Y:S02]  /*5460*/  SYNCS.PHASECHK.TRANS64.TRYWAIT P0, [R7+URZ], R4 ;  /* 0x00000004070075a7 */ /* 0x001064000800017f */
[----:B-1----:R-:W-:Y:S05]  /*5470*/  @!P0 NANOSLEEP.SYNCS 0x989680 ;  /* 0x009896800000895d */ /* 0x002fea0003900000 */
[----:B------:R-:W1:Y:S02]  /*5480*/  @!P0 SYNCS.PHASECHK.TRANS64 P0, [R7+URZ], R4 ;  /* 0x00000004070085a7 */ /* 0x000e64000800007f */
[----:B-1----:R-:W-:Y:S05]  /*5490*/  @!P0 BRA `(.L_x_64) ;  /* 0xfffffffc00f08947 */ /* 0x002fea000383ffff */
[----:B------:R-:W-:Y:S05]  /*54a0*/  BRA `(.L_x_89) ;  /* 0xfffffff400187947 */ /* 0x000fea000383ffff */
.L_x_65:
[----:B0-----:R0:W1:Y:S02]  /*54b0*/  SYNCS.PHASECHK.TRANS64.TRYWAIT P0, [R8+URZ], R5 ;  /* 0x00000005080075a7 */ /* 0x001064000800017f */
[----:B-1----:R-:W-:Y:S05]  /*54c0*/  @!P0 NANOSLEEP.SYNCS 0x989680 ;  /* 0x009896800000895d */ /* 0x002fea0003900000 */
[----:B------:R-:W1:Y:S02]  /*54d0*/  @!P0 SYNCS.PHASECHK.TRANS64 P0, [R8+URZ], R5 ;  /* 0x00000005080085a7 */ /* 0x000e64000800007f */
[----:B-1----:R-:W-:Y:S05]  /*54e0*/  @!P0 BRA `(.L_x_65) ;  /* 0xfffffffc00f08947 */ /* 0x002fea000383ffff */
[----:B------:R-:W-:Y:S05]  /*54f0*/  BRA `(.L_x_90) ;  /* 0xfffffff400287947 */ /* 0x000fea000383ffff */
.L_x_66:
[----:B0-----:R0:W1:Y:S02]  /*5500*/  SYNCS.PHASECHK.TRANS64.TRYWAIT P0, [R9+URZ], R4 ;  /* 0x00000004090075a7 */ /* 0x001064000800017f */
[----:B-1----:R-:W-:Y:S05]  /*5510*/  @!P0 NANOSLEEP.SYNCS 0x989680 ;  /* 0x009896800000895d */ /* 0x002fea0003900000 */
[----:B------:R-:W1:Y:S02]  /*5520*/  @!P0 SYNCS.PHASECHK.TRANS64 P0, [R9+URZ], R4 ;  /* 0x00000004090085a7 */ /* 0x000e64000800007f */
[----:B-1----:R-:W-:Y:S05]  /*5530*/  @!P0 BRA `(.L_x_66) ;  /* 0xfffffffc00f08947 */ /* 0x002fea000383ffff */
[----:B------:R-:W-:Y:S05]  /*5540*/  BRA `(.L_x_91) ;  /* 0xfffffff400387947 */ /* 0x000fea000383ffff */
.L_x_67:
[----:B0-----:R0:W1:Y:S02]  /*5550*/  SYNCS.PHASECHK.TRANS64.TRYWAIT P0, [R8+URZ], R5 ;  /* 0x00000005080075a7 */ /* 0x001064000800017f */
[----:B-1----:R-:W-:Y:S05]  /*5560*/  @!P0 NANOSLEEP.SYNCS 0x989680 ;  /* 0x009896800000895d */ /* 0x002fea0003900000 */
[----:B------:R-:W1:Y:S02]  /*5570*/  @!P0 SYNCS.PHASECHK.TRANS64 P0, [R8+URZ], R5 ;  /* 0x00000005080085a7 */ /* 0x000e64000800007f */
[----:B-1----:R-:W-:Y:S05]  /*5580*/  @!P0 BRA `(.L_x_67) ;  /* 0xfffffffc00f08947 */ /* 0x002fea000383ffff */
[----:B------:R-:W-:Y:S05]  /*5590*/  BRA `(.L_x_92) ;  /* 0xfffffff400487947 */ /* 0x000fea000383ffff */
.L_x_68:
[----:B0-----:R0:W1:Y:S02]  /*55a0*/  SYNCS.PHASECHK.TRANS64.TRYWAIT P0, [R9+URZ], R4 ;  /* 0x00000004090075a7 */ /* 0x001064000800017f */
[----:B-1----:R-:W-:Y:S05]  /*55b0*/  @!P0 NANOSLEEP.SYNCS 0x989680 ;  /* 0x009896800000895d */ /* 0x002fea0003900000 */
[----:B------:R-:W1:Y:S02]  /*55c0*/  @!P0 SYNCS.PHASECHK.TRANS64 P0, [R9+URZ], R4 ;  /* 0x00000004090085a7 */ /* 0x000e64000800007f */
[----:B-1----:R-:W-:Y:S05]  /*55d0*/  @!P0 BRA `(.L_x_68) ;  /* 0xfffffffc00f08947 */ /* 0x002fea000383ffff */
[----:B------:R-:W-:Y:S05]  /*55e0*/  BRA `(.L_x_93) ;  /* 0xfffffff400587947 */ /* 0x000fea000383ffff */
.L_x_69:
[----:B0-----:R0:W1:Y:S02]  /*55f0*/  SYNCS.PHASECHK.TRANS64.TRYWAIT P0, [R8+URZ], R5 ;  /* 0x00000005080075a7 */ /* 0x001064000800017f */
[----:B-1----:R-:W-:Y:S05]  /*5600*/  @!P0 NANOSLEEP.SYNCS 0x989680 ;  /* 0x009896800000895d */ /* 0x002fea0003900000 */
[----:B------:R-:W1:Y:S02]  /*5610*/  @!P0 SYNCS.PHASECHK.TRANS64 P0, [R8+URZ], R5 ;  /* 0x00000005080085a7 */ /* 0x000e64000800007f */
[----:B-1----:R-:W-:Y:S05]  /*5620*/  @!P0 BRA `(.L_x_69) ;  /* 0xfffffffc00f08947 */ /* 0x002fea000383ffff */
[----:B------:R-:W-:Y:S05]  /*5630*/  BRA `(.L_x_94) ;  /* 0xfffffff400687947 */ /* 0x000fea000383ffff */
.L_x_70:
[----:B0-----:R0:W1:Y:S02]  /*5640*/  SYNCS.PHASECHK.TRANS64.TRYWAIT P0, [R9+URZ], R4 ;  /* 0x00000004090075a7 */ /* 0x001064000800017f */
[----:B-1----:R-:W-:Y:S05]  /*5650*/  @!P0 NANOSLEEP.SYNCS 0x989680 ;  /* 0x009896800000895d */ /* 0x002fea0003900000 */
[----:B------:R-:W1:Y:S02]  /*5660*/  @!P0 SYNCS.PHASECHK.TRANS64 P0, [R9+URZ], R4 ;  /* 0x00000004090085a7 */ /* 0x000e64000800007f */
[----:B-1----:R-:W-:Y:S05]  /*5670*/  @!P0 BRA `(.L_x_70) ;  /* 0xfffffffc00f08947 */ /* 0x002fea000383ffff */
[----:B------:R-:W-:Y:S05]  /*5680*/  BRA `(.L_x_95) ;  /* 0xfffffff400787947 */ /* 0x000fea000383ffff */
.L_x_71:
[----:B0-----:R0:W1:Y:S02]  /*5690*/  SYNCS.PHASECHK.TRANS64.TRYWAIT P0, [R8+URZ], R5 ;  /* 0x00000005080075a7 */ /* 0x001064000800017f */
[----:B-1----:R-:W-:Y:S05]  /*56a0*/  @!P0 NANOSLEEP.SYNCS 0x989680 ;  /* 0x009896800000895d */ /* 0x002fea0003900000 */
[----:B------:R-:W1:Y:S02]  /*56b0*/  @!P0 SYNCS.PHASECHK.TRANS64 P0, [R8+URZ], R5 ;  /* 0x00000005080085a7 */ /* 0x000e64000800007f */
[----:B-1----:R-:W-:Y:S05]  /*56c0*/  @!P0 BRA `(.L_x_71) ;  /* 0xfffffffc00f08947 */ /* 0x002fea000383ffff */
[----:B------:R-:W-:Y:S05]  /*56d0*/  BRA `(.L_x_96) ;  /* 0xfffffff400887947 */ /* 0x000fea000383ffff */
.L_x_72:
[----:B0-----:R0:W1:Y:S02]  /*56e0*/  SYNCS.PHASECHK.TRANS64.TRYWAIT P0, [R9+URZ], R4 ;  /* 0x00000004090075a7 */ /* 0x001064000800017f */
[----:B-1----:R-:W-:Y:S05]  /*56f0*/  @!P0 NANOSLEEP.SYNCS 0x989680 ;  /* 0x009896800000895d */ /* 0x002fea0003900000 */
[----:B------:R-:W1:Y:S02]  /*5700*/  @!P0 SYNCS.PHASECHK.TRANS64 P0, [R9+URZ], R4 ;  /* 0x00000004090085a7 */ /* 0x000e64000800007f */
[----:B-1----:R-:W-:Y:S05]  /*5710*/  @!P0 BRA `(.L_x_72) ;  /* 0xfffffffc00f08947 */ /* 0x002fea000383ffff */
[----:B------:R-:W-:Y:S05]  /*5720*/  BRA `(.L_x_97) ;  /* 0xfffffff400987947 */ /* 0x000fea000383ffff */
.L_x_73:
[----:B0-----:R0:W1:Y:S02]  /*5730*/  SYNCS.PHASECHK.TRANS64.TRYWAIT P0, [R8+URZ], R5 ;  /* 0x00000005080075a7 */ /* 0x001064000800017f */
[----:B-1----:R-:W-:Y:S05]  /*5740*/  @!P0 NANOSLEEP.SYNCS 0x989680 ;  /* 0x009896800000895d */ /* 0x002fea0003900000 */
[----:B------:R-:W1:Y:S02]  /*5750*/  @!P0 SYNCS.PHASECHK.TRANS64 P0, [R8+URZ], R5 ;  /* 0x00000005080085a7 */ /* 0x000e64000800007f */
[----:B-1----:R-:W-:Y:S05]  /*5760*/  @!P0 BRA `(.L_x_73) ;  /* 0xfffffffc00f08947 */ /* 0x002fea000383ffff */
[----:B------:R-:W-:Y:S05]  /*5770*/  BRA `(.L_x_98) ;  /* 0xfffffff400a87947 */ /* 0x000fea000383ffff */
.L_x_74:
[----:B0-----:R0:W1:Y:S02]  /*5780*/  SYNCS.PHASECHK.TRANS64.TRYWAIT P0, [R9+URZ], R4 ;  /* 0x00000004090075a7 */ /* 0x001064000800017f */
[----:B-1----:R-:W-:Y:S05]  /*5790*/  @!P0 NANOSLEEP.SYNCS 0x989680 ;  /* 0x009896800000895d */ /* 0x002fea0003900000 */
[----:B------:R-:W1:Y:S02]  /*57a0*/  @!P0 SYNCS.PHASECHK.TRANS64 P0, [R9+URZ], R4 ;  /* 0x00000004090085a7 */ /* 0x000e64000800007f */
[----:B-1----:R-:W-:Y:S05]  /*57b0*/  @!P0 BRA `(.L_x_74) ;  /* 0xfffffffc00f08947 */ /* 0x002fea000383ffff */
[----:B------:R-:W-:Y:S05]  /*57c0*/  BRA `(.L_x_99) ;  /* 0xfffffff400b87947 */ /* 0x000fea000383ffff */
.L_x_75:
[----:B0-----:R0:W1:Y:S02]  /*57d0*/  SYNCS.PHASECHK.TRANS64.TRYWAIT P0, [R8+URZ], R5 ;  /* 0x00000005080075a7 */ /* 0x001064000800017f */
[----:B-1----:R-:W-:Y:S05]  /*57e0*/  @!P0 NANOSLEEP.SYNCS 0x989680 ;  /* 0x009896800000895d */ /* 0x002fea0003900000 */
[----:B------:R-:W1:Y:S02]  /*57f0*/  @!P0 SYNCS.PHASECHK.TRANS64 P0, [R8+URZ], R5 ;  /* 0x00000005080085a7 */ /* 0x000e64000800007f */
[----:B-1----:R-:W-:Y:S05]  /*5800*/  @!P0 BRA `(.L_x_75) ;  /* 0xfffffffc00f08947 */ /* 0x002fea000383ffff */
[----:B------:R-:W-:Y:S05]  /*5810*/  BRA `(.L_x_100) ;  /* 0xfffffff400c87947 */ /* 0x000fea000383ffff */
.L_x_76:
[----:B0-----:R0:W1:Y:S02]  /*5820*/  SYNCS.PHASECHK.TRANS64.TRYWAIT P0, [R9+URZ], R4 ;  /* 0x00000004090075a7 */ /* 0x001064000800017f */
[----:B-1----:R-:W-:Y:S05]  /*5830*/  @!P0 NANOSLEEP.SYNCS 0x989680 ;  /* 0x009896800000895d */ /* 0x002fea0003900000 */
[----:B------:R-:W1:Y:S02]  /*5840*/  @!P0 SYNCS.PHASECHK.TRANS64 P0, [R9+URZ], R4 ;  /* 0x00000004090085a7 */ /* 0x000e64000800007f */
[----:B-1----:R-:W-:Y:S05]  /*5850*/  @!P0 BRA `(.L_x_76) ;  /* 0xfffffffc00f08947 */ /* 0x002fea000383ffff */
[----:B------:R-:W-:Y:S05]  /*5860*/  BRA `(.L_x_101) ;  /* 0xfffffff400d87947 */ /* 0x000fea000383ffff */
.L_x_77:
[----:B0-----:R0:W1:Y:S02]  /*5870*/  SYNCS.PHASECHK.TRANS64.TRYWAIT P0, [R8+URZ], R5 ;  /* 0x00000005080075a7 */ /* 0x001064000800017f */
[----:B-1----:R-:W-:Y:S05]  /*5880*/  @!P0 NANOSLEEP.SYNCS 0x989680 ;  /* 0x009896800000895d */ /* 0x002fea0003900000 */
[----:B------:R-:W1:Y:S02]  /*5890*/  @!P0 SYNCS.PHASECHK.TRANS64 P0, [R8+URZ], R5 ;  /* 0x00000005080085a7 */ /* 0x000e64000800007f */
[----:B-1----:R-:W-:Y:S05]  /*58a0*/  @!P0 BRA `(.L_x_77) ;  /* 0xfffffffc00f08947 */ /* 0x002fea000383ffff */
[----:B------:R-:W-:Y:S05]  /*58b0*/  BRA `(.L_x_102) ;  /* 0xfffffff400e87947 */ /* 0x000fea000383ffff */
.L_x_78:
[----:B0-----:R0:W1:Y:S02]  /*58c0*/  SYNCS.PHASECHK.TRANS64.TRYWAIT P0, [R9+URZ], R4 ;  /* 0x00000004090075a7 */ /* 0x001064000800017f */
[----:B-1----:R-:W-:Y:S05]  /*58d0*/  @!P0 NANOSLEEP.SYNCS 0x989680 ;  /* 0x009896800000895d */ /* 0x002fea0003900000 */
[----:B------:R-:W1:Y:S02]  /*58e0*/  @!P0 SYNCS.PHASECHK.TRANS64 P0, [R9+URZ], R4 ;  /* 0x00000004090085a7 */ /* 0x000e64000800007f */
[----:B-1----:R-:W-:Y:S05]  /*58f0*/  @!P0 BRA `(.L_x_78) ;  /* 0xfffffffc00f08947 */ /* 0x002fea000383ffff */
[----:B------:R-:W-:Y:S05]  /*5900*/  BRA `(.L_x_103) ;  /* 0xfffffff400f87947 */ /* 0x000fea000383ffff */
.L_x_79:
[----:B0-----:R0:W1:Y:S02]  /*5910*/  SYNCS.PHASECHK.TRANS64.TRYWAIT P0, [R8+URZ], R5 ;  /* 0x00000005080075a7 */ /* 0x001064000800017f */
[----:B-1----:R-:W-:Y:S05]  /*5920*/  @!P0 NANOSLEEP.SYNCS 0x989680 ;  /* 0x009896800000895d */ /* 0x002fea0003900000 */
[----:B------:R-:W1:Y:S02]  /*5930*/  @!P0 SYNCS.PHASECHK.TRANS64 P0, [R8+URZ], R5 ;  /* 0x00000005080085a7 */ /* 0x000e64000800007f */
[----:B-1----:R-:W-:Y:S05]  /*5940*/  @!P0 BRA `(.L_x_79) ;  /* 0xfffffffc00f08947 */ /* 0x002fea000383ffff */
[----:B------:R-:W-:Y:S05]  /*5950*/  BRA `(.L_x_104) ;  /* 0xfffffff800087947 */ /* 0x000fea000383ffff */
.L_x_80:
[----:B-1----:R1:W2:Y:S02]  /*5960*/  SYNCS.PHASECHK.TRANS64.TRYWAIT P0, [R11+URZ], R6 ;  /* 0x000000060b0075a7 */ /* 0x0022a4000800017f */
[----:B--2---:R-:W-:Y:S05]  /*5970*/  @!P0 NANOSLEEP.SYNCS 0x989680 ;  /* 0x009896800000895d */ /* 0x004fea0003900000 */
[----:B------:R-:W2:Y:S02]  /*5980*/  @!P0 SYNCS.PHASECHK.TRANS64 P0, [R11+URZ], R6 ;  /* 0x000000060b0085a7 */ /* 0x000ea4000800007f */
[----:B--2---:R-:W-:Y:S05]  /*5990*/  @!P0 BRA `(.L_x_80) ;  /* 0xfffffffc00f08947 */ /* 0x004fea000383ffff */
[----:B------:R-:W-:Y:S05]  /*59a0*/  BRA `(.L_x_105) ;  /* 0xfffffff800107947 */ /* 0x000fea000383ffff */
.L_x_106:
[----:B------:R-:W-:-:S00]  /*59b0*/  BRA `(.L_x_106) ;  /* 0xfffffffc00fc7947 */ /* 0x000fc0000383ffff */
[----:B------:R-:W-:-:S00]  /*59c0*/  NOP ;  /* 0x0000000000007918 */ /* 0x000fc00000000000 */
        /* <DEDUP_REMOVED lines=11> */
.L_x_107:


//--------------------- .nv.global.init           --------------------------
	.section	.nv.global.init,"aw",@progbits
.nv.global.init:
	.type		$str$22,@object
	.size		$str$22,($str$23 - $str$22)
$str$22:
        /*0000*/ 	.byte	0x6b, 0x5f, 0x74, 0x69, 0x6c, 0x65, 0x5f, 0x63, 0x6f, 0x75, 0x6e, 0x74, 0x20, 0x3e, 0x3d, 0x20
        /*0010*/ 	.byte	0x31, 0x00
	.type		$str$23,@object
	.size		$str$23,(__unnamed_1 - $str$23)
$str$23:
        /*0012*/ 	.byte	0x2f, 0x74, 0x6d, 0x70, 0x2f, 0x63, 0x75, 0x74, 0x6c, 0x61, 0x73, 0x73, 0x5f, 0x73, 0x77, 0x65
        /*0022*/ 	.byte	0x65, 0x70, 0x5f, 0x73, 0x72, 0x63, 0x2f, 0x69, 0x6e, 0x63, 0x6c, 0x75, 0x64, 0x65, 0x2f, 0x63
        /*0032*/ 	.byte	0x75, 0x74, 0x6c, 0x61, 0x73, 0x73, 0x2f, 0x67, 0x65, 0x6d, 0x6d, 0x2f, 0x63, 0x6f, 0x6c, 0x6c
        /*0042*/ 	.byte	0x65, 0x63, 0x74, 0x69, 0x76, 0x65, 0x2f, 0x73, 0x6d, 0x39, 0x30, 0x5f, 0x6d, 0x6d, 0x61, 0x5f
        /*0052*/ 	.byte	0x74, 0x6d, 0x61, 0x5f, 0x67, 0x6d, 0x6d, 0x61, 0x5f, 0x73, 0x73, 0x5f, 0x77, 0x61, 0x72, 0x70
        /*0062*/ 	.byte	0x73, 0x70, 0x65, 0x63, 0x69, 0x61, 0x6c, 0x69, 0x7a, 0x65, 0x64, 0x2e, 0x68, 0x70, 0x70, 0x00
	.type		__unnamed_1,@object
	.size		__unnamed_1,(.L_0 - __unnamed_1)
__unnamed_1:
        /*0072*/ 	.byte	0x76, 0x6f, 0x69, 0x64, 0x20, 0x63, 0x75, 0x74, 0x6c, 0x61, 0x73, 0x73, 0x3a, 0x3a, 0x67, 0x65
        /* <DEDUP_REMOVED lines=171> */
        /*0b32*/ 	.byte	0x3a, 0x69, 0x64, 0x65, 0x6e, 0x74, 0x69, 0x74, 0x79, 0x5d, 0x00
.L_0:


//--------------------- .nv.shared._ZN7cutlass13device_kernelINS_4gemm6kernel13GemmUniversalIN4cute5tupleIJiiiiEEENS1_10collective13CollectiveMmaINS1_34MainloopSm90TmaGmmaWarpSpecializedILi18ENS5_IJNS4_1CILi1EEESB_SB_EEENS1_35KernelTmaWarpSpecializedCooperativeEEENS5_IJNSA_ILi384EEENSA_ILi8EEENSA_ILi32EEEEEEaNS5_IJlSB_lEEEaSJ_NS4_8TiledMMAINS4_8MMA_AtomIJNS4_4SM904GMMA25MMA_64x8x32_S32S8S8_SS_TNEEEENS4_6LayoutINS5_IJNSA_ILi2EEESB_SB_EEENS5_IJSB_NSA_ILi0EEEST_EEEEENS5_IJNS4_10UnderscoreESW_SW_EEEEENS4_13SM90_TMA_LOADENS4_14ComposedLayoutINS4_7SwizzleILi1ELi4ELi3EEENS4_18smem_ptr_flag_bitsILi8EEENSQ_INS5_IJSG_SH_EEENS5_IJSH_SB_EEEEEEEvNS4_8identityESZ_S18_vS19_EENS_8epilogue10collective6detail29Sm90TmaWarpSpecializedAdapterINS1C_15DefaultEpilogueIaSJ_SJ_NS1B_6thread17LinearCombinationIaLi1EiiLNS1G_9ScaleType4KindE0ELNS_15FloatRoundStyleE2EaEENS1_15EpilogueDefaultEEEEEvvEEEEvNT_6ParamsE --------------------------
	.section	.nv.shared._ZN7cutlass13device_kernelINS_4gemm6kernel13GemmUniversalIN4cute5tupleIJiiiiEEENS1_10collective13CollectiveMmaINS1_34MainloopSm90TmaGmmaWarpSpecializedILi18ENS5_IJNS4_1CILi1EEESB_SB_EEENS1_35KernelTmaWarpSpecializedCooperativeEEENS5_IJNSA_ILi384EEENSA_ILi8EEENSA_ILi32EEEEEEaNS5_IJlSB_lEEEaSJ_NS4_8TiledMMAINS4_8MMA_AtomIJNS4_4SM904GMMA25MMA_64x8x32_S32S8S8_SS_TNEEEENS4_6LayoutINS5_IJNSA_ILi2EEESB_SB_EEENS5_IJSB_NSA_ILi0EEEST_EEEEENS5_IJNS4_10UnderscoreESW_SW_EEEEENS4_13SM90_TMA_LOADENS4_14ComposedLayoutINS4_7SwizzleILi1ELi4ELi3EEENS4_18smem_ptr_flag_bitsILi8EEENSQ_INS5_IJSG_SH_EEENS5_IJSH_SB_EEEEEEEvNS4_8identityESZ_S18_vS19_EENS_8epilogue10collective6detail29Sm90TmaWarpSpecializedAdapterINS1C_15DefaultEpilogueIaSJ_SJ_NS1B_6thread17LinearCombinationIaLi1EiiLNS1G_9ScaleType4KindE0ELNS_15FloatRoundStyleE2EaEENS1_15EpilogueDefaultEEEEEvvEEEEvNT_6ParamsE,"aw",@nobits
	.sectionflags	@""
	.align	16
	.zero		1024


//--------------------- .nv.shared.reserved.0     --------------------------
	.section	.nv.shared.reserved.0,"aw",@nobits
	.weak		__nv_reservedSMEM_offset_0_alias
	.size		__nv_reservedSMEM_offset_0_alias, 0, 0
	.other		__nv_reservedSMEM_offset_0_alias,@"STO_CUDA_RESERVED_SHARED STV_DEFAULT"
__nv_reservedSMEM_offset_0_alias:
	.zero		0


//--------------------- .nv.global                --------------------------
	.section	.nv.global,"aw",@nobits
.nv.global:
	.type		_ZN39_INTERNAL_387deaf7_4_k_cu_1c19dbd7_97334cute1_E,@object
	.size		_ZN39_INTERNAL_387deaf7_4_k_cu_1c19dbd7_97334cute1_E,(_ZN39_INTERNAL_387deaf7_4_k_cu_1c19dbd7_97334cuda3std3__45__cpo6cbeginE - _ZN39_INTERNAL_387deaf7_4_k_cu_1c19dbd7_97334cute1_E)
_ZN39_INTERNAL_387deaf7_4_k_cu_1c19dbd7_97334cute1_E:
	.zero		1
	.type		_ZN39_INTERNAL_387deaf7_4_k_cu_1c19dbd7_97334cuda3std3__45__cpo6cbeginE,@object
	.size		_ZN39_INTERNAL_387deaf7_4_k_cu_1c19dbd7_97334cuda3std3__45__cpo6cbeginE,(_ZN39_INTERNAL_387deaf7_4_k_cu_1c19dbd7_97334cuda3std3__48in_placeE - _ZN39_INTERNAL_387deaf7_4_k_cu_1c19dbd7_97334cuda3std3__45__cpo6cbeginE)
_ZN39_INTERNAL_387deaf7_4_k_cu_1c19dbd7_97334cuda3std3__45__cpo6cbeginE:
	.zero		1
	.type		_ZN39_INTERNAL_387deaf7_4_k_cu_1c19dbd7_97334cuda3std3__48in_placeE,@object
	.size		_ZN39_INTERNAL_387deaf7_4_k_cu_1c19dbd7_97334cuda3std3__48in_placeE,(_ZN39_INTERNAL_387deaf7_4_k_cu_1c19dbd7_97334cuda3std6ranges3__45__cpo9iter_moveE - _ZN39_INTERNAL_387deaf7_4_k_cu_1c19dbd7_97334cuda3std3__48in_placeE)
_ZN39_INTERNAL_387deaf7_4_k_cu_1c19dbd7_97334cuda3std3__48in_placeE:
	.zero		1
	.type		_ZN39_INTERNAL_387deaf7_4_k_cu_1c19dbd7_97334cuda3std6ranges3__45__cpo9iter_moveE,@object
	.size		_ZN39_INTERNAL_387deaf7_4_k_cu_1c19dbd7_97334cuda3std6ranges3__45__cpo9iter_moveE,(_ZN39_INTERNAL_387deaf7_4_k_cu_1c19dbd7_97334cuda3std3__45__cpo5beginE - _ZN39_INTERNAL_387deaf7_4_k_cu_1c19dbd7_97334cuda3std6ranges3__45__cpo9iter_moveE)
_ZN39_INTERNAL_387deaf7_4_k_cu_1c19dbd7_97334cuda3std6ranges3__45__cpo9iter_moveE:
	.zero		1
	.type		_ZN39_INTERNAL_387deaf7_4_k_cu_1c19dbd7_97334cuda3std3__45__cpo5beginE,@object
	.size		_ZN39_INTERNAL_387deaf7_4_k_cu_1c19dbd7_97334cuda3std3__45__cpo5beginE,(_ZN39_INTERNAL_387deaf7_4_k_cu_1c19dbd7_97334cuda3std3__441_GLOBAL__N__387deaf7_4_k_cu_1c19dbd7_97336ignoreE - _ZN39_INTERNAL_387deaf7_4_k_cu_1c19dbd7_97334cuda3std3__45__cpo5beginE)
_ZN39_INTERNAL_387deaf7_4_k_cu_1c19dbd7_97334cuda3std3__45__cpo5beginE:
	.zero		1
	.type		_ZN39_INTERNAL_387deaf7_4_k_cu_1c19dbd7_97334cuda3std3__441_GLOBAL__N__387deaf7_4_k_cu_1c19dbd7_97336ignoreE,@object
	.size		_ZN39_INTERNAL_387deaf7_4_k_cu_1c19dbd7_97334cuda3std3__441_GLOBAL__N__387deaf7_4_k_cu_1c19dbd7_97336ignoreE,(_ZN39_INTERNAL_387deaf7_4_k_cu_1c19dbd7_97334cute7productE - _ZN39_INTERNAL_387deaf7_4_k_cu_1c19dbd7_97334cuda3std3__441_GLOBAL__N__387deaf7_4_k_cu_1c19dbd7_97336ignoreE)
_ZN39_INTERNAL_387deaf7_4_k_cu_1c19dbd7_97334cuda3std3__441_GLOBAL__N__387deaf7_4_k_cu_1c19dbd7_97336ignoreE:
	.zero		1
	.type		_ZN39_INTERNAL_387deaf7_4_k_cu_1c19dbd7_97334cute7productE,@object
	.size		_ZN39_INTERNAL_387deaf7_4_k_cu_1c19dbd7_97334cute7productE,(_ZN39_INTERNAL_387deaf7_4_k_cu_1c19dbd7_97334cuda3std3__45__cpo3endE - _ZN39_INTERNAL_387deaf7_4_k_cu_1c19dbd7_97334cute7productE)
_ZN39_INTERNAL_387deaf7_4_k_cu_1c19dbd7_97334cute7productE:
	.zero		1
	.type		_ZN39_INTERNAL_387deaf7_4_k_cu_1c19dbd7_97334cuda3std3__45__cpo3endE,@object
	.size		_ZN39_INTERNAL_387deaf7_4_k_cu_1c19dbd7_97334cuda3std3__45__cpo3endE,(_ZN39_INTERNAL_387deaf7_4_k_cu_1c19dbd7_97334cuda3std3__419piecewise_constructE - _ZN39_INTERNAL_387deaf7_4_k_cu_1c19dbd7_97334cuda3std3__45__cpo3endE)
_ZN39_INTERNAL_387deaf7_4_k_cu_1c19dbd7_97334cuda3std3__45__cpo3endE:
	.zero		1
	.type		_ZN39_INTERNAL_387deaf7_4_k_cu_1c19dbd7_97334cuda3std3__419piecewise_constructE,@object
	.size		_ZN39_INTERNAL_387deaf7_4_k_cu_1c19dbd7_97334cuda3std3__419piecewise_constructE,(_ZN39_INTERNAL_387deaf7_4_k_cu_1c19dbd7_97334cuda3std3__45__cpo4cendE - _ZN39_INTERNAL_387deaf7_4_k_cu_1c19dbd7_97334cuda3std3__419piecewise_constructE)
_ZN39_INTERNAL_387deaf7_4_k_cu_1c19dbd7_97334cuda3std3__419piecewise_constructE:
	.zero		1
	.type		_ZN39_INTERNAL_387deaf7_4_k_cu_1c19dbd7_97334cuda3std3__45__cpo4cendE,@object
	.size		_ZN39_INTERNAL_387deaf7_4_k_cu_1c19dbd7_97334cuda3std3__45__cpo4cendE,(_ZN39_INTERNAL_387deaf7_4_k_cu_1c19dbd7_97334cuda3std6ranges3__45__cpo4swapE - _ZN39_INTERNAL_387deaf7_4_k_cu_1c19dbd7_97334cuda3std3__45__cpo4cendE)
_ZN39_INTERNAL_387deaf7_4_k_cu_1c19dbd7_97334cuda3std3__45__cpo4cendE:
	.zero		1
	.type		_ZN39_INTERNAL_387deaf7_4_k_cu_1c19dbd7_97334cuda3std6ranges3__45__cpo4swapE,@object
	.size		_ZN39_INTERNAL_387deaf7_4_k_cu_1c19dbd7_97334cuda3std6ranges3__45__cpo4swapE,(.L_8 - _ZN39_INTERNAL_387deaf7_4_k_cu_1c19dbd7_97334cuda3std6ranges3__45__cpo4swapE)
_ZN39_INTERNAL_387deaf7_4_k_cu_1c19dbd7_97334cuda3std6ranges3__45__cpo4swapE:
	.zero		1
.L_8:


//--------------------- .nv.constant0._ZN7cutlass13device_kernelINS_4gemm6kernel13GemmUniversalIN4cute5tupleIJiiiiEEENS1_10collective13CollectiveMmaINS1_34MainloopSm90TmaGmmaWarpSpecializedILi18ENS5_IJNS4_1CILi1EEESB_SB_EEENS1_35KernelTmaWarpSpecializedCooperativeEEENS5_IJNSA_ILi384EEENSA_ILi8EEENSA_ILi32EEEEEEaNS5_IJlSB_lEEEaSJ_NS4_8TiledMMAINS4_8MMA_AtomIJNS4_4SM904GMMA25MMA_64x8x32_S32S8S8_SS_TNEEEENS4_6LayoutINS5_IJNSA_ILi2EEESB_SB_EEENS5_IJSB_NSA_ILi0EEEST_EEEEENS5_IJNS4_10UnderscoreESW_SW_EEEEENS4_13SM90_TMA_LOADENS4_14ComposedLayoutINS4_7SwizzleILi1ELi4ELi3EEENS4_18smem_ptr_flag_bitsILi8EEENSQ_INS5_IJSG_SH_EEENS5_IJSH_SB_EEEEEEEvNS4_8identityESZ_S18_vS19_EENS_8epilogue10collective6detail29Sm90TmaWarpSpecializedAdapterINS1C_15DefaultEpilogueIaSJ_SJ_NS1B_6thread17LinearCombinationIaLi1EiiLNS1G_9ScaleType4KindE0ELNS_15FloatRoundStyleE2EaEENS1_15EpilogueDefaultEEEEEvvEEEEvNT_6ParamsE --------------------------
	.section	.nv.constant0._ZN7cutlass13device_kernelINS_4gemm6kernel13GemmUniversalIN4cute5tupleIJiiiiEEENS1_10collective13CollectiveMmaINS1_34MainloopSm90TmaGmmaWarpSpecializedILi18ENS5_IJNS4_1CILi1EEESB_SB_EEENS1_35KernelTmaWarpSpecializedCooperativeEEENS5_IJNSA_ILi384EEENSA_ILi8EEENSA_ILi32EEEEEEaNS5_IJlSB_lEEEaSJ_NS4_8TiledMMAINS4_8MMA_AtomIJNS4_4SM904GMMA25MMA_64x8x32_S32S8S8_SS_TNEEEENS4_6LayoutINS5_IJNSA_ILi2EEESB_SB_EEENS5_IJSB_NSA_ILi0EEEST_EEEEENS5_IJNS4_10UnderscoreESW_SW_EEEEENS4_13SM90_TMA_LOADENS4_14ComposedLayoutINS4_7SwizzleILi1ELi4ELi3EEENS4_18smem_ptr_flag_bitsILi8EEENSQ_INS5_IJSG_SH_EEENS5_IJSH_SB_EEEEEEEvNS4_8identityESZ_S18_vS19_EENS_8epilogue10collective6detail29Sm90TmaWarpSpecializedAdapterINS1C_15DefaultEpilogueIaSJ_SJ_NS1B_6thread17LinearCombinationIaLi1EiiLNS1G_9ScaleType4KindE0ELNS_15FloatRoundStyleE2EaEENS1_15EpilogueDefaultEEEEEvvEEEEvNT_6ParamsE,"a",@progbits
	.sectionflags	@""
	.align	4
.nv.constant0._ZN7cutlass13device_kernelINS_4gemm6kernel13GemmUniversalIN4cute5tupleIJiiiiEEENS1_10collective13CollectiveMmaINS1_34MainloopSm90TmaGmmaWarpSpecializedILi18ENS5_IJNS4_1CILi1EEESB_SB_EEENS1_35KernelTmaWarpSpecializedCooperativeEEENS5_IJNSA_ILi384EEENSA_ILi8EEENSA_ILi32EEEEEEaNS5_IJlSB_lEEEaSJ_NS4_8TiledMMAINS4_8MMA_AtomIJNS4_4SM904GMMA25MMA_64x8x32_S32S8S8_SS_TNEEEENS4_6LayoutINS5_IJNSA_ILi2EEESB_SB_EEENS5_IJSB_NSA_ILi0EEEST_EEEEENS5_IJNS4_10UnderscoreESW_SW_EEEEENS4_13SM90_TMA_LOADENS4_14ComposedLayoutINS4_7SwizzleILi1ELi4ELi3EEENS4_18smem_ptr_flag_bitsILi8EEENSQ_INS5_IJSG_SH_EEENS5_IJSH_SB_EEEEEEEvNS4_8identityESZ_S18_vS19_EENS_8epilogue10collective6detail29Sm90TmaWarpSpecializedAdapterINS1C_15DefaultEpilogueIaSJ_SJ_NS1B_6thread17LinearCombinationIaLi1EiiLNS1G_9ScaleType4KindE0ELNS_15FloatRoundStyleE2EaEENS1_15EpilogueDefaultEEEEEvvEEEEvNT_6ParamsE:
	.zero		1664


//--------------------- SYMBOLS --------------------------

	.type		.nv.reservedSmem.offset0,@object
	.size		.nv.reservedSmem.offset0,0x4
	.type		__assertfail,@function
